// auto-generated by cutlass_sweep.conv — config: {"arch": "sm_100", "cluster_m": 1, "cluster_n": 1, "conv_kind": "dgrad", "dtype": "fp16", "ndim": 2, "tile_k": 64, "tile_m": 128, "tile_n": 64}
#include "cutlass/cutlass.h"
#include "cute/tensor.hpp"
#include "cutlass/kernel_hardware_info.hpp"
#include "cutlass/conv/convolution.h"
#include "cutlass/conv/dispatch_policy.hpp"
#include "cutlass/conv/collective/collective_builder.hpp"
#include "cutlass/conv/kernel/conv_universal.hpp"
#include "cutlass/conv/device/conv_universal_adapter.hpp"
#include "cutlass/epilogue/collective/collective_builder.hpp"

using namespace cute;
using Elem = cutlass::half_t;
using Acc  = float;
using LayoutAB = cutlass::layout::TensorNHWC;
using LayoutC  = cutlass::layout::TensorNHWC;
constexpr auto ConvOp = cutlass::conv::Operator::kDgrad;
using TileShape    = Shape<_128, _64, Shape<_64>>;
using ClusterShape = Shape<_1, _1, _1>;

using CollectiveEpilogue = typename cutlass::epilogue::collective::CollectiveBuilder<
    cutlass::arch::Sm100, cutlass::arch::OpClassTensorOp,
    TileShape, ClusterShape,
    cutlass::epilogue::collective::EpilogueTileAuto,
    Acc, Acc,
    Elem, LayoutC, 128 / cutlass::sizeof_bits<Elem>::value,
    Elem, LayoutC, 128 / cutlass::sizeof_bits<Elem>::value,
    cutlass::epilogue::collective::EpilogueScheduleAuto
  >::CollectiveOp;

using CollectiveMainloop = typename cutlass::conv::collective::CollectiveBuilder<
    cutlass::arch::Sm100, cutlass::arch::OpClassTensorOp, ConvOp,
    Elem, LayoutAB, 128 / cutlass::sizeof_bits<Elem>::value,
    Elem, LayoutAB, 128 / cutlass::sizeof_bits<Elem>::value,
    Acc,
    TileShape, ClusterShape,
    cutlass::conv::collective::StageCountAutoCarveout<
        static_cast<int>(sizeof(typename CollectiveEpilogue::SharedStorage))>,
    cutlass::conv::collective::KernelScheduleAuto
  >::CollectiveOp;

using ProblemShape = cutlass::conv::ConvProblemShape<
    ConvOp, CollectiveMainloop::DispatchPolicy::NumSpatialDimensions>;
using ConvKernel = cutlass::conv::kernel::ConvUniversal<
    ProblemShape, CollectiveMainloop, CollectiveEpilogue>;
using Conv = cutlass::conv::device::ConvUniversalAdapter<ConvKernel>;

auto* _anchor = &cutlass::device_kernel<ConvKernel>;


// ===== COMPILED SASS (sm_100a) =====

	.target	sm_100a

	.elftype	@"ET_EXEC"


//--------------------- .note.nv.tkinfo           --------------------------
	.section	.note.nv.tkinfo,"",@"SHT_NOTE"
	.sectionflags	@"SHF_NOTE_NV_TKINFO"
	.tkinfo
        /*0018*/ 	.word	0x00000002
        /*0030*/ 	.string	""
        /*0030*/ 	.string	"ptxas"
        /*0030*/ 	.string	"Cuda compilation tools, release 13.0, V13.0.88"
        /*0030*/ 	.string	"Build cuda_13.0.r13.0/compiler.36424714_0"
        /*0030*/ 	.string	"-arch sm_100a -m 64 "



//--------------------- .note.nv.cuinfo           --------------------------
	.section	.note.nv.cuinfo,"",@"SHT_NOTE"
	.sectionflags	@"SHF_NOTE_NV_CUINFO"
        /*0018*/ 	.short	0x0002
        /*001a*/ 	.short	0x0064
        /*001c*/ 	.short	0x0082
	.zero		2


//--------------------- .nv.info                  --------------------------
	.section	.nv.info,"",@"SHT_CUDA_INFO"
	.align	4


	//----- nvinfo : EIATTR_REGCOUNT
	.align		4
        /*0000*/ 	.byte	0x04, 0x2f
        /*0002*/ 	.short	(.L_19 - .L_18)
	.align		4
.L_18:
        /*0004*/ 	.word	index@(_ZN7cutlass13device_kernelINS_4conv6kernel13ConvUniversalINS1_16ConvProblemShapeILNS1_8OperatorE1ELi2EEENS1_10collective14CollectiveConvINS1_47MainloopSm100TmaUmmaWarpSpecializedImplicitGemmILS5_1ELi8ELi2ELi1ELi2EN4cute5tupleIJNSA_1CILi1EEESD_SD_EEEEENSB_IJNSC_ILi128EEENSC_ILi64EEENSB_IJSH_EEEEEENS_6half_tESK_NSA_8TiledMMAINSA_8MMA_AtomIJNSA_20SM100_MMA_F16BF16_SSISK_SK_fLi128ELi64ELNSA_4UMMA5MajorE0ELSP_1ELNSO_7ScaleInE0ELSQ_0EEEEEENSA_6LayoutISE_NSB_IJNSC_ILi0EEESU_SU_EEEEENSB_IJNSA_10UnderscoreESX_SX_EEEEENS7_6detail27Sm100ImplicitGemmTileTraitsINSA_20SM90_TMA_LOAD_IM2COLENSA_14ComposedLayoutINSA_7SwizzleILi3ELi4ELi3EEENSA_18smem_ptr_flag_bitsILi16EEENST_INSB_IJNSC_ILi8EEESH_EEENSB_IJSH_SD_EEEEEEEvEENS11_INSA_13SM90_TMA_LOADENS13_IS15_S17_NST_INSB_IJSH_S18_EEENSB_IJSD_SH_EEEEEEEvEEEENS_8epilogue10collective18CollectiveEpilogueINS1L_23Sm100TmaWarpSpecializedILi3ELi2ELi32ELb1ELb0EEEJSJ_NSB_IJNST_ISG_SD_EENST_INSC_ILi32EEESD_EEEEESK_NSB_IJNSB_IJlllEEESD_SU_EEESK_S1V_NS1L_6fusion15FusionCallbacksIS1P_NS1W_17LinearCombinationISK_fSK_fLNS_15FloatRoundStyleE2EEESJ_S1T_JEEENSA_5SM1004TMEM4LOAD26SM100_TMEM_LOAD_32dp32b32xES12_NS13_INS14_ILi2ELi4ELi3EEES17_NST_INSB_IJS18_S1R_EEENSB_IJS1R_SD_EEEEEEENSA_39AutoVectorizingCopyWithAssumedAlignmentILi128EEENSA_21SM90_TMA_STORE_IM2COLES2A_S2C_S2C_EEEvvEEEEvNT_6ParamsE)
        /*0008*/ 	.word	0x00000078


	//----- nvinfo : EIATTR_FRAME_SIZE
	.align		4
.L_19:
        /*000c*/ 	.byte	0x04, 0x11
        /*000e*/ 	.short	(.L_21 - .L_20)
	.align		4
.L_20:
        /*0010*/ 	.word	index@($__internal_2_$__cuda_sm10x_tcgen05_guardrail_trap_unallocated_columns_being_dealloced)
        /*0014*/ 	.word	0x00000008


	//----- nvinfo : EIATTR_FRAME_SIZE
	.align		4
.L_21:
        /*0018*/ 	.byte	0x04, 0x11
        /*001a*/ 	.short	(.L_23 - .L_22)
	.align		4
.L_22:
        /*001c*/ 	.word	index@($__internal_1_$__cuda_sm10x_tcgen05_guardrail_trap_phase_invalid_during_alloc)
        /*0020*/ 	.word	0x00000008


	//----- nvinfo : EIATTR_FRAME_SIZE
	.align		4
.L_23:
        /*0024*/ 	.byte	0x04, 0x11
        /*0026*/ 	.short	(.L_25 - .L_24)
	.align		4
.L_24:
        /*0028*/ 	.word	index@($__internal_0_$__cuda_sm10x_tcgen05_guardrail_trap_col_being_dealloced_not_returned_by_alloc)
        /*002c*/ 	.word	0x00000008


	//----- nvinfo : EIATTR_FRAME_SIZE
	.align		4
.L_25:
        /*0030*/ 	.byte	0x04, 0x11
        /*0032*/ 	.short	(.L_27 - .L_26)
	.align		4
.L_26:
        /*0034*/ 	.word	index@(_ZN7cutlass13device_kernelINS_4conv6kernel13ConvUniversalINS1_16ConvProblemShapeILNS1_8OperatorE1ELi2EEENS1_10collective14CollectiveConvINS1_47MainloopSm100TmaUmmaWarpSpecializedImplicitGemmILS5_1ELi8ELi2ELi1ELi2EN4cute5tupleIJNSA_1CILi1EEESD_SD_EEEEENSB_IJNSC_ILi128EEENSC_ILi64EEENSB_IJSH_EEEEEENS_6half_tESK_NSA_8TiledMMAINSA_8MMA_AtomIJNSA_20SM100_MMA_F16BF16_SSISK_SK_fLi128ELi64ELNSA_4UMMA5MajorE0ELSP_1ELNSO_7ScaleInE0ELSQ_0EEEEEENSA_6LayoutISE_NSB_IJNSC_ILi0EEESU_SU_EEEEENSB_IJNSA_10UnderscoreESX_SX_EEEEENS7_6detail27Sm100ImplicitGemmTileTraitsINSA_20SM90_TMA_LOAD_IM2COLENSA_14ComposedLayoutINSA_7SwizzleILi3ELi4ELi3EEENSA_18smem_ptr_flag_bitsILi16EEENST_INSB_IJNSC_ILi8EEESH_EEENSB_IJSH_SD_EEEEEEEvEENS11_INSA_13SM90_TMA_LOADENS13_IS15_S17_NST_INSB_IJSH_S18_EEENSB_IJSD_SH_EEEEEEEvEEEENS_8epilogue10collective18CollectiveEpilogueINS1L_23Sm100TmaWarpSpecializedILi3ELi2ELi32ELb1ELb0EEEJSJ_NSB_IJNST_ISG_SD_EENST_INSC_ILi32EEESD_EEEEESK_NSB_IJNSB_IJlllEEESD_SU_EEESK_S1V_NS1L_6fusion15FusionCallbacksIS1P_NS1W_17LinearCombinationISK_fSK_fLNS_15FloatRoundStyleE2EEESJ_S1T_JEEENSA_5SM1004TMEM4LOAD26SM100_TMEM_LOAD_32dp32b32xES12_NS13_INS14_ILi2ELi4ELi3EEES17_NST_INSB_IJS18_S1R_EEENSB_IJS1R_SD_EEEEEEENSA_39AutoVectorizingCopyWithAssumedAlignmentILi128EEENSA_21SM90_TMA_STORE_IM2COLES2A_S2C_S2C_EEEvvEEEEvNT_6ParamsE)
        /*0038*/ 	.word	0x00000008


	//----- nvinfo : EIATTR_MIN_STACK_SIZE
	.align		4
.L_27:
        /*003c*/ 	.byte	0x04, 0x12
        /*003e*/ 	.short	(.L_29 - .L_28)
	.align		4
.L_28:
        /*0040*/ 	.word	index@(_ZN7cutlass13device_kernelINS_4conv6kernel13ConvUniversalINS1_16ConvProblemShapeILNS1_8OperatorE1ELi2EEENS1_10collective14CollectiveConvINS1_47MainloopSm100TmaUmmaWarpSpecializedImplicitGemmILS5_1ELi8ELi2ELi1ELi2EN4cute5tupleIJNSA_1CILi1EEESD_SD_EEEEENSB_IJNSC_ILi128EEENSC_ILi64EEENSB_IJSH_EEEEEENS_6half_tESK_NSA_8TiledMMAINSA_8MMA_AtomIJNSA_20SM100_MMA_F16BF16_SSISK_SK_fLi128ELi64ELNSA_4UMMA5MajorE0ELSP_1ELNSO_7ScaleInE0ELSQ_0EEEEEENSA_6LayoutISE_NSB_IJNSC_ILi0EEESU_SU_EEEEENSB_IJNSA_10UnderscoreESX_SX_EEEEENS7_6detail27Sm100ImplicitGemmTileTraitsINSA_20SM90_TMA_LOAD_IM2COLENSA_14ComposedLayoutINSA_7SwizzleILi3ELi4ELi3EEENSA_18smem_ptr_flag_bitsILi16EEENST_INSB_IJNSC_ILi8EEESH_EEENSB_IJSH_SD_EEEEEEEvEENS11_INSA_13SM90_TMA_LOADENS13_IS15_S17_NST_INSB_IJSH_S18_EEENSB_IJSD_SH_EEEEEEEvEEEENS_8epilogue10collective18CollectiveEpilogueINS1L_23Sm100TmaWarpSpecializedILi3ELi2ELi32ELb1ELb0EEEJSJ_NSB_IJNST_ISG_SD_EENST_INSC_ILi32EEESD_EEEEESK_NSB_IJNSB_IJlllEEESD_SU_EEESK_S1V_NS1L_6fusion15FusionCallbacksIS1P_NS1W_17LinearCombinationISK_fSK_fLNS_15FloatRoundStyleE2EEESJ_S1T_JEEENSA_5SM1004TMEM4LOAD26SM100_TMEM_LOAD_32dp32b32xES12_NS13_INS14_ILi2ELi4ELi3EEES17_NST_INSB_IJS18_S1R_EEENSB_IJS1R_SD_EEEEEEENSA_39AutoVectorizingCopyWithAssumedAlignmentILi128EEENSA_21SM90_TMA_STORE_IM2COLES2A_S2C_S2C_EEEvvEEEEvNT_6ParamsE)
        /*0044*/ 	.word	0x00000008
.L_29:


//--------------------- .nv.compat                --------------------------
	.section	.nv.compat,"",@"SHT_CUDA_COMPAT_INFO"
	.align	4
        /*0000*/ 	.byte	0x02, 0x09, 0x01, 0x00, 0x02, 0x02, 0x02, 0x00, 0x02, 0x05, 0x05, 0x00, 0x03, 0x07, 0x01, 0x01
        /*0010*/ 	.byte	0x02, 0x03, 0x01, 0x00, 0x02, 0x06, 0x01, 0x00, 0x04, 0x0b, 0x08, 0x00, 0x09, 0x00, 0x00, 0x00
        /*0020*/ 	.byte	0x00, 0x00, 0x00, 0x00


//--------------------- .nv.info._ZN7cutlass13device_kernelINS_4conv6kernel13ConvUniversalINS1_16ConvProblemShapeILNS1_8OperatorE1ELi2EEENS1_10collective14CollectiveConvINS1_47MainloopSm100TmaUmmaWarpSpecializedImplicitGemmILS5_1ELi8ELi2ELi1ELi2EN4cute5tupleIJNSA_1CILi1EEESD_SD_EEEEENSB_IJNSC_ILi128EEENSC_ILi64EEENSB_IJSH_EEEEEENS_6half_tESK_NSA_8TiledMMAINSA_8MMA_AtomIJNSA_20SM100_MMA_F16BF16_SSISK_SK_fLi128ELi64ELNSA_4UMMA5MajorE0ELSP_1ELNSO_7ScaleInE0ELSQ_0EEEEEENSA_6LayoutISE_NSB_IJNSC_ILi0EEESU_SU_EEEEENSB_IJNSA_10UnderscoreESX_SX_EEEEENS7_6detail27Sm100ImplicitGemmTileTraitsINSA_20SM90_TMA_LOAD_IM2COLENSA_14ComposedLayoutINSA_7SwizzleILi3ELi4ELi3EEENSA_18smem_ptr_flag_bitsILi16EEENST_INSB_IJNSC_ILi8EEESH_EEENSB_IJSH_SD_EEEEEEEvEENS11_INSA_13SM90_TMA_LOADENS13_IS15_S17_NST_INSB_IJSH_S18_EEENSB_IJSD_SH_EEEEEEEvEEEENS_8epilogue10collective18CollectiveEpilogueINS1L_23Sm100TmaWarpSpecializedILi3ELi2ELi32ELb1ELb0EEEJSJ_NSB_IJNST_ISG_SD_EENST_INSC_ILi32EEESD_EEEEESK_NSB_IJNSB_IJlllEEESD_SU_EEESK_S1V_NS1L_6fusion15FusionCallbacksIS1P_NS1W_17LinearCombinationISK_fSK_fLNS_15FloatRoundStyleE2EEESJ_S1T_JEEENSA_5SM1004TMEM4LOAD26SM100_TMEM_LOAD_32dp32b32xES12_NS13_INS14_ILi2ELi4ELi3EEES17_NST_INSB_IJS18_S1R_EEENSB_IJS1R_SD_EEEEEEENSA_39AutoVectorizingCopyWithAssumedAlignmentILi128EEENSA_21SM90_TMA_STORE_IM2COLES2A_S2C_S2C_EEEvvEEEEvNT_6ParamsE --------------------------
	.section	.nv.info._ZN7cutlass13device_kernelINS_4conv6kernel13ConvUniversalINS1_16ConvProblemShapeILNS1_8OperatorE1ELi2EEENS1_10collective14CollectiveConvINS1_47MainloopSm100TmaUmmaWarpSpecializedImplicitGemmILS5_1ELi8ELi2ELi1ELi2EN4cute5tupleIJNSA_1CILi1EEESD_SD_EEEEENSB_IJNSC_ILi128EEENSC_ILi64EEENSB_IJSH_EEEEEENS_6half_tESK_NSA_8TiledMMAINSA_8MMA_AtomIJNSA_20SM100_MMA_F16BF16_SSISK_SK_fLi128ELi64ELNSA_4UMMA5MajorE0ELSP_1ELNSO_7ScaleInE0ELSQ_0EEEEEENSA_6LayoutISE_NSB_IJNSC_ILi0EEESU_SU_EEEEENSB_IJNSA_10UnderscoreESX_SX_EEEEENS7_6detail27Sm100ImplicitGemmTileTraitsINSA_20SM90_TMA_LOAD_IM2COLENSA_14ComposedLayoutINSA_7SwizzleILi3ELi4ELi3EEENSA_18smem_ptr_flag_bitsILi16EEENST_INSB_IJNSC_ILi8EEESH_EEENSB_IJSH_SD_EEEEEEEvEENS11_INSA_13SM90_TMA_LOADENS13_IS15_S17_NST_INSB_IJSH_S18_EEENSB_IJSD_SH_EEEEEEEvEEEENS_8epilogue10collective18CollectiveEpilogueINS1L_23Sm100TmaWarpSpecializedILi3ELi2ELi32ELb1ELb0EEEJSJ_NSB_IJNST_ISG_SD_EENST_INSC_ILi32EEESD_EEEEESK_NSB_IJNSB_IJlllEEESD_SU_EEESK_S1V_NS1L_6fusion15FusionCallbacksIS1P_NS1W_17LinearCombinationISK_fSK_fLNS_15FloatRoundStyleE2EEESJ_S1T_JEEENSA_5SM1004TMEM4LOAD26SM100_TMEM_LOAD_32dp32b32xES12_NS13_INS14_ILi2ELi4ELi3EEES17_NST_INSB_IJS18_S1R_EEENSB_IJS1R_SD_EEEEEEENSA_39AutoVectorizingCopyWithAssumedAlignmentILi128EEENSA_21SM90_TMA_STORE_IM2COLES2A_S2C_S2C_EEEvvEEEEvNT_6ParamsE,"",@"SHT_CUDA_INFO"
	.sectionflags	@""
	.align	4


	//----- nvinfo : EIATTR_CUDA_API_VERSION
	.align		4
        /*0000*/ 	.byte	0x04, 0x37
        /*0002*/ 	.short	(.L_31 - .L_30)
.L_30:
        /*0004*/ 	.word	0x00000082


	//----- nvinfo : EIATTR_KPARAM_INFO
	.align		4
.L_31:
        /*0008*/ 	.byte	0x04, 0x17
        /*000a*/ 	.short	(.L_33 - .L_32)
.L_32:
        /*000c*/ 	.word	0x00000000
        /*0010*/ 	.short	0x0000
        /*0012*/ 	.short	0x0000
        /*0014*/ 	.byte	0x00, 0xf0, 0x01, 0x20


	//----- nvinfo : EIATTR_AT_ENTRY_FRAGMENTS
	.align		4
.L_33:
        /*0018*/ 	.byte	0x04, 0x4f
        /*001a*/ 	.short	(.L_35 - .L_34)


	//   ....[0]....
.L_34:
        /*001c*/ 	.word	0x00000006


	//----- nvinfo : EIATTR_RESERVED_SMEM_USED
	.align		4
.L_35:
        /*0020*/ 	.byte	0x01, 0x41
	.zero		2


	//----- nvinfo : EIATTR_SPARSE_MMA_MASK
	.align		4
        /*0024*/ 	.byte	0x03, 0x50
        /*0026*/ 	.short	0x0000


	//----- nvinfo : EIATTR_TCGEN05_1CTA_USED
	.align		4
        /*0028*/ 	.byte	0x01, 0x51
	.zero		2


	//----- nvinfo : EIATTR_MAXREG_COUNT
	.align		4
        /*002c*/ 	.byte	0x03, 0x1b
        /*002e*/ 	.short	0x00ff


	//----- nvinfo : EIATTR_NUM_BARRIERS
	.align		4
        /*0030*/ 	.byte	0x02, 0x4c
        /*0032*/ 	.byte	0x07
	.zero		1


	//----- nvinfo : EIATTR_EXTERNS
	.align		4
        /*0034*/ 	.byte	0x04, 0x0f
        /*0036*/ 	.short	(.L_37 - .L_36)


	//   ....[0]....
	.align		4
.L_36:
        /*0038*/ 	.word	index@(__assertfail)


	//----- nvinfo : EIATTR_MERCURY_ISA_VERSION
	.align		4
.L_37:
        /*003c*/ 	.byte	0x03, 0x5f
        /*003e*/ 	.short	0x0101


	//----- nvinfo : EIATTR_INT_WARP_WIDE_INSTR_OFFSETS
	.align		4
        /*0040*/ 	.byte	0x04, 0x31
        /*0042*/ 	.short	(.L_39 - .L_38)


	//   ....[0]....
.L_38:
        /*0044*/ 	.word	0x00003ba0


	//   ....[1]....
        /*0048*/ 	.word	0x00003bc0


	//   ....[2]....
        /*004c*/ 	.word	0x00003bf0


	//   ....[3]....
        /*0050*/ 	.word	0x00004650


	//   ....[4]....
        /*0054*/ 	.word	0x000046c0


	//   ....[5]....
        /*0058*/ 	.word	0x00004900


	//   ....[6]....
        /*005c*/ 	.word	0x00004930


	//----- nvinfo : EIATTR_COOP_GROUP_MASK_REGIDS
	.align		4
.L_39:
        /*0060*/ 	.byte	0x04, 0x29
        /*0062*/ 	.short	(.L_41 - .L_40)


	//   ....[0]....
.L_40:
        /*0064*/ 	.word	0xffffffff


	//   ....[1]....
        /*0068*/ 	.word	0xffffffff


	//   ....[2]....
        /*006c*/ 	.word	0xffffffff


	//   ....[3]....
        /*0070*/ 	.word	0xffffffff


	//   ....[4]....
        /*0074*/ 	.word	0xffffffff


	//   ....[5]....
        /*0078*/ 	.word	0xffffffff


	//   ....[6]....
        /*007c*/ 	.word	0xffffffff


	//   ....[7]....
        /*0080*/ 	.word	0xffffffff


	//   ....[8]....
        /*0084*/ 	.word	0xffffffff


	//   ....[9]....
        /*0088*/ 	.word	0xffffffff


	//   ....[10]....
        /*008c*/ 	.word	0xffffffff


	//   ....[11]....
        /*0090*/ 	.word	0xffffffff


	//----- nvinfo : EIATTR_COOP_GROUP_INSTR_OFFSETS
	.align		4
.L_41:
        /*0094*/ 	.byte	0x04, 0x28
        /*0096*/ 	.short	(.L_43 - .L_42)


	//   ....[0]....
.L_42:
        /*0098*/ 	.word	0x000000a0


	//   ....[1]....
        /*009c*/ 	.word	0x00000510


	//   ....[2]....
        /*00a0*/ 	.word	0x00000700


	//   ....[3]....
        /*00a4*/ 	.word	0x00000880


	//   ....[4]....
        /*00a8*/ 	.word	0x00000980


	//   ....[5]....
        /*00ac*/ 	.word	0x00000ad0


	//   ....[6]....
        /*00b0*/ 	.word	0x00002170


	//   ....[7]....
        /*00b4*/ 	.word	0x00002f20


	//   ....[8]....
        /*00b8*/ 	.word	0x00003130


	//   ....[9]....
        /*00bc*/ 	.word	0x00003160


	//   ....[10]....
        /*00c0*/ 	.word	0x00003a80


	//   ....[11]....
        /*00c4*/ 	.word	0x00003cc0


	//----- nvinfo : EIATTR_VRC_CTA_INIT_COUNT
	.align		4
.L_43:
        /*00c8*/ 	.byte	0x02, 0x4a
        /*00ca*/ 	.byte	0x80
	.zero		1


	//----- nvinfo : EIATTR_SYSCALL_OFFSETS
	.align		4
        /*00cc*/ 	.byte	0x04, 0x46
        /*00ce*/ 	.short	(.L_45 - .L_44)


	//   ....[0]....
.L_44:
        /*00d0*/ 	.word	0x000055f0


	//   ....[1]....
        /*00d4*/ 	.word	0x000056e0


	//   ....[2]....
        /*00d8*/ 	.word	0x00005f50


	//   ....[3]....
        /*00dc*/ 	.word	0x00006c50


	//----- nvinfo : EIATTR_MBARRIER_INSTR_OFFSETS
	.align		4
.L_45:
        /*00e0*/ 	.byte	0x04, 0x39
        /*00e2*/ 	.short	(.L_47 - .L_46)


	//   ....[0]....
.L_46:
        /*00e4*/ 	.word	0x000005f0
        /*00e8*/ 	.word	0x000000ff
        /*00ec*/ 	.word	0x00000000
        /*00f0*/ 	.short	0x0100
        /*00f2*/ 	.byte	0x05
	.zero		1


	//   ....[1]....
        /*00f4*/ 	.word	0x00000600
        /*00f8*/ 	.word	0x000000ff
        /*00fc*/ 	.word	0x00000040
        /*0100*/ 	.short	0x0100
        /*0102*/ 	.byte	0x05
	.zero		1


	//   ....[2]....
        /*0104*/ 	.word	0x00000610
        /*0108*/ 	.word	0x000000ff
        /*010c*/ 	.word	0x00000008
        /*0110*/ 	.short	0x0100
        /*0112*/ 	.byte	0x05
	.zero		1


	//   ....[3]....
        /*0114*/ 	.word	0x00000620
        /*0118*/ 	.word	0x000000ff
        /*011c*/ 	.word	0x00000048
        /*0120*/ 	.short	0x0100
        /*0122*/ 	.byte	0x05
	.zero		1


	//   ....[4]....
        /*0124*/ 	.word	0x00000630
        /*0128*/ 	.word	0x000000ff
        /*012c*/ 	.word	0x00000010
        /*0130*/ 	.short	0x0100
        /*0132*/ 	.byte	0x05
	.zero		1


	//   ....[5]....
        /*0134*/ 	.word	0x00000640
        /*0138*/ 	.word	0x000000ff
        /*013c*/ 	.word	0x00000050
        /*0140*/ 	.short	0x0100
        /*0142*/ 	.byte	0x05
	.zero		1


	//   ....[6]....
        /*0144*/ 	.word	0x00000650
        /*0148*/ 	.word	0x000000ff
        /*014c*/ 	.word	0x00000018
        /*0150*/ 	.short	0x0100
        /*0152*/ 	.byte	0x05
	.zero		1


	//   ....[7]....
        /*0154*/ 	.word	0x00000660
        /*0158*/ 	.word	0x000000ff
        /*015c*/ 	.word	0x00000058
        /*0160*/ 	.short	0x0100
        /*0162*/ 	.byte	0x05
	.zero		1


	//   ....[8]....
        /*0164*/ 	.word	0x00000670
        /*0168*/ 	.word	0x000000ff
        /*016c*/ 	.word	0x00000020
        /*0170*/ 	.short	0x0100
        /*0172*/ 	.byte	0x05
	.zero		1


	//   ....[9]....
        /*0174*/ 	.word	0x00000680
        /*0178*/ 	.word	0x000000ff
        /*017c*/ 	.word	0x00000060
        /*0180*/ 	.short	0x0100
        /*0182*/ 	.byte	0x05
	.zero		1


	//   ....[10]....
        /*0184*/ 	.word	0x00000690
        /*0188*/ 	.word	0x000000ff
        /*018c*/ 	.word	0x00000028
        /*0190*/ 	.short	0x0100
        /*0192*/ 	.byte	0x05
	.zero		1


	//   ....[11]....
        /*0194*/ 	.word	0x000006a0
        /*0198*/ 	.word	0x000000ff
        /*019c*/ 	.word	0x00000068
        /*01a0*/ 	.short	0x0100
        /*01a2*/ 	.byte	0x05
	.zero		1


	//   ....[12]....
        /*01a4*/ 	.word	0x000006b0
        /*01a8*/ 	.word	0x000000ff
        /*01ac*/ 	.word	0x00000030
        /*01b0*/ 	.short	0x0100
        /*01b2*/ 	.byte	0x05
	.zero		1


	//   ....[13]....
        /*01b4*/ 	.word	0x000006c0
        /*01b8*/ 	.word	0x000000ff
        /*01bc*/ 	.word	0x00000070
        /*01c0*/ 	.short	0x0100
        /*01c2*/ 	.byte	0x05
	.zero		1


	//   ....[14]....
        /*01c4*/ 	.word	0x000006d0
        /*01c8*/ 	.word	0x000000ff
        /*01cc*/ 	.word	0x00000038
        /*01d0*/ 	.short	0x0100
        /*01d2*/ 	.byte	0x05
	.zero		1


	//   ....[15]....
        /*01d4*/ 	.word	0x000006e0
        /*01d8*/ 	.word	0x000000ff
        /*01dc*/ 	.word	0x00000078
        /*01e0*/ 	.short	0x0100
        /*01e2*/ 	.byte	0x05
	.zero		1


	//   ....[16]....
        /*01e4*/ 	.word	0x00000810
        /*01e8*/ 	.word	0x000000ff
        /*01ec*/ 	.word	0x00000080
        /*01f0*/ 	.short	0x0100
        /*01f2*/ 	.byte	0x07
	.zero		1


	//   ....[17]....
        /*01f4*/ 	.word	0x00000820
        /*01f8*/ 	.word	0x000000ff
        /*01fc*/ 	.word	0x00000098
        /*0200*/ 	.short	0x0100
        /*0202*/ 	.byte	0x07
	.zero		1


	//   ....[18]....
        /*0204*/ 	.word	0x00000830
        /*0208*/ 	.word	0x000000ff
        /*020c*/ 	.word	0x00000088
        /*0210*/ 	.short	0x0100
        /*0212*/ 	.byte	0x07
	.zero		1


	//   ....[19]....
        /*0214*/ 	.word	0x00000840
        /*0218*/ 	.word	0x000000ff
        /*021c*/ 	.word	0x000000a0
        /*0220*/ 	.short	0x0100
        /*0222*/ 	.byte	0x07
	.zero		1


	//   ....[20]....
        /*0224*/ 	.word	0x00000850
        /*0228*/ 	.word	0x000000ff
        /*022c*/ 	.word	0x00000090
        /*0230*/ 	.short	0x0100
        /*0232*/ 	.byte	0x07
	.zero		1


	//   ....[21]....
        /*0234*/ 	.word	0x00000860
        /*0238*/ 	.word	0x000000ff
        /*023c*/ 	.word	0x000000a8
        /*0240*/ 	.short	0x0100
        /*0242*/ 	.byte	0x07
	.zero		1


	//   ....[22]....
        /*0244*/ 	.word	0x00000950
        /*0248*/ 	.word	0x000000ff
        /*024c*/ 	.word	0x000000b0
        /*0250*/ 	.short	0x0100
        /*0252*/ 	.byte	0x05
	.zero		1


	//   ....[23]....
        /*0254*/ 	.word	0x00000960
        /*0258*/ 	.word	0x000000ff
        /*025c*/ 	.word	0x000000b8
        /*0260*/ 	.short	0x0100
        /*0262*/ 	.byte	0x05
	.zero		1


	//   ....[24]....
        /*0264*/ 	.word	0x00000aa0
        /*0268*/ 	.word	0x000000ff
        /*026c*/ 	.word	0x000000c0
        /*0270*/ 	.short	0x0100
        /*0272*/ 	.byte	0x05
	.zero		1


	//   ....[25]....
        /*0274*/ 	.word	0x00000ab0
        /*0278*/ 	.word	0x000000ff
        /*027c*/ 	.word	0x000000c8
        /*0280*/ 	.short	0x0100
        /*0282*/ 	.byte	0x05
	.zero		1


	//   ....[26]....
        /*0284*/ 	.word	0x00000be0
        /*0288*/ 	.word	0x000000ff
        /*028c*/ 	.word	0x000000d0
        /*0290*/ 	.short	0x0100
        /*0292*/ 	.byte	0x07
	.zero		1


	//   ....[27]....
        /*0294*/ 	.word	0x00000bf0
        /*0298*/ 	.word	0x000000ff
        /*029c*/ 	.word	0x000000e0
        /*02a0*/ 	.short	0x0100
        /*02a2*/ 	.byte	0x07
	.zero		1


	//   ....[28]....
        /*02a4*/ 	.word	0x00000c00
        /*02a8*/ 	.word	0x000000ff
        /*02ac*/ 	.word	0x000000d8
        /*02b0*/ 	.short	0x0100
        /*02b2*/ 	.byte	0x07
	.zero		1


	//   ....[29]....
        /*02b4*/ 	.word	0x00000c10
        /*02b8*/ 	.word	0x000000ff
        /*02bc*/ 	.word	0x000000e8
        /*02c0*/ 	.short	0x0100
        /*02c2*/ 	.byte	0x07
	.zero		1


	//   ....[30]....
        /*02c4*/ 	.word	0x00001550
        /*02c8*/ 	.word	0x000000ff
        /*02cc*/ 	.word	0x00000040
        /*02d0*/ 	.short	0x010a
        /*02d2*/ 	.byte	0x04
	.zero		1


	//   ....[31]....
        /*02d4*/ 	.word	0x00001810
        /*02d8*/ 	.word	0x000000ff
        /*02dc*/ 	.word	0x00000040
        /*02e0*/ 	.short	0x010a
        /*02e2*/ 	.byte	0x09
	.zero		1


	//   ....[32]....
        /*02e4*/ 	.word	0x00001980
        /*02e8*/ 	.word	0x000000ff
        /*02ec*/ 	.word	0x00000040
        /*02f0*/ 	.short	0x010a
        /*02f2*/ 	.byte	0x08
	.zero		1


	//   ....[33]....
        /*02f4*/ 	.word	0x00001b40
        /*02f8*/ 	.word	0x000000ff
        /*02fc*/ 	.word	0x000000b8
        /*0300*/ 	.short	0x0101
        /*0302*/ 	.byte	0x16
	.zero		1


	//   ....[34]....
        /*0304*/ 	.word	0x00001b70
        /*0308*/ 	.word	0x000000ff
        /*030c*/ 	.word	0x00000040
        /*0310*/ 	.short	0x010a
        /*0312*/ 	.byte	0x04
	.zero		1


	//   ....[35]....
        /*0314*/ 	.word	0x00001e10
        /*0318*/ 	.word	0x000000ff
        /*031c*/ 	.word	0x00000040
        /*0320*/ 	.short	0x010a
        /*0322*/ 	.byte	0x11
	.zero		1


	//   ....[36]....
        /*0324*/ 	.word	0x00001f80
        /*0328*/ 	.word	0x000000ff
        /*032c*/ 	.word	0x00000040
        /*0330*/ 	.short	0x010a
        /*0332*/ 	.byte	0x08
	.zero		1


	//   ....[37]....
        /*0334*/ 	.word	0x00002180
        /*0338*/ 	.word	0x000000ff
        /*033c*/ 	.word	0x000000c0
        /*0340*/ 	.short	0x010a
        /*0342*/ 	.byte	0x16
	.zero		1


	//   ....[38]....
        /*0344*/ 	.word	0x00002240
        /*0348*/ 	.word	0x000000ff
        /*034c*/ 	.word	0x00000000
        /*0350*/ 	.short	0x0101
        /*0352*/ 	.byte	0x04
	.zero		1


	//   ....[39]....
        /*0354*/ 	.word	0x00002740
        /*0358*/ 	.word	0x000000ff
        /*035c*/ 	.word	0x00000000
        /*0360*/ 	.short	0x010a
        /*0362*/ 	.byte	0x04
	.zero		1


	//   ....[40]....
        /*0364*/ 	.word	0x000027e0
        /*0368*/ 	.word	0x000000ff
        /*036c*/ 	.word	0x00000000
        /*0370*/ 	.short	0x010a
        /*0372*/ 	.byte	0x04
	.zero		1


	//   ....[41]....
        /*0374*/ 	.word	0x00002880
        /*0378*/ 	.word	0x000000ff
        /*037c*/ 	.word	0x00000000
        /*0380*/ 	.short	0x010a
        /*0382*/ 	.byte	0x04
	.zero		1


	//   ....[42]....
        /*0384*/ 	.word	0x00002920
        /*0388*/ 	.word	0x000000ff
        /*038c*/ 	.word	0x00000000
        /*0390*/ 	.short	0x010a
        /*0392*/ 	.byte	0x04
	.zero		1


	//   ....[43]....
        /*0394*/ 	.word	0x000029c0
        /*0398*/ 	.word	0x000000ff
        /*039c*/ 	.word	0x00000000
        /*03a0*/ 	.short	0x010a
        /*03a2*/ 	.byte	0x04
	.zero		1


	//   ....[44]....
        /*03a4*/ 	.word	0x00002a60
        /*03a8*/ 	.word	0x000000ff
        /*03ac*/ 	.word	0x00000000
        /*03b0*/ 	.short	0x010a
        /*03b2*/ 	.byte	0x04
	.zero		1


	//   ....[45]....
        /*03b4*/ 	.word	0x00002b00
        /*03b8*/ 	.word	0x000000ff
        /*03bc*/ 	.word	0x00000000
        /*03c0*/ 	.short	0x010a
        /*03c2*/ 	.byte	0x04
	.zero		1


	//   ....[46]....
        /*03c4*/ 	.word	0x00002bb0
        /*03c8*/ 	.word	0x00000000
        /*03cc*/ 	.word	0x00000000
        /*03d0*/ 	.short	0x010a
        /*03d2*/ 	.byte	0xff
	.zero		1


	//   ....[47]....
        /*03d4*/ 	.word	0x00002ce0
        /*03d8*/ 	.word	0x000000ff
        /*03dc*/ 	.word	0x000000c8
        /*03e0*/ 	.short	0x010a
        /*03e2*/ 	.byte	0x2d
	.zero		1


	//   ....[48]....
        /*03e4*/ 	.word	0x00002d80
        /*03e8*/ 	.word	0x000000ff
        /*03ec*/ 	.word	0x000000c0
        /*03f0*/ 	.short	0x010a
        /*03f2*/ 	.byte	0x2d
	.zero		1


	//   ....[49]....
        /*03f4*/ 	.word	0x00002e20
        /*03f8*/ 	.word	0x000000ff
        /*03fc*/ 	.word	0x00000000
        /*0400*/ 	.short	0x0101
        /*0402*/ 	.byte	0x06
	.zero		1


	//   ....[50]....
        /*0404*/ 	.word	0x00002e60
        /*0408*/ 	.word	0x000000ff
        /*040c*/ 	.word	0x000000c8
        /*0410*/ 	.short	0x0106
        /*0412*/ 	.byte	0x2d
	.zero		1


	//   ....[51]....
        /*0414*/ 	.word	0x00002ea0
        /*0418*/ 	.word	0x00000000
        /*041c*/ 	.word	0x000000c8
        /*0420*/ 	.short	0x010a
        /*0422*/ 	.byte	0xff
	.zero		1


	//   ....[52]....
        /*0424*/ 	.word	0x000033e0
        /*0428*/ 	.word	0x000000ff
        /*042c*/ 	.word	0x000000c0
        /*0430*/ 	.short	0x010a
        /*0432*/ 	.byte	0x06
	.zero		1


	//   ....[53]....
        /*0434*/ 	.word	0x00003490
        /*0438*/ 	.word	0x000000ff
        /*043c*/ 	.word	0x00000000
        /*0440*/ 	.short	0x0101
        /*0442*/ 	.byte	0x05
	.zero		1


	//   ....[54]....
        /*0444*/ 	.word	0x000034a0
        /*0448*/ 	.word	0x000000ff
        /*044c*/ 	.word	0x000000e0
        /*0450*/ 	.short	0x010a
        /*0452*/ 	.byte	0x08
	.zero		1


	//   ....[55]....
        /*0454*/ 	.word	0x00003560
        /*0458*/ 	.word	0x000000ff
        /*045c*/ 	.word	0x00000000
        /*0460*/ 	.short	0x010a
        /*0462*/ 	.byte	0x04
	.zero		1


	//   ....[56]....
        /*0464*/ 	.word	0x000035a0
        /*0468*/ 	.word	0x000000ff
        /*046c*/ 	.word	0x00000000
        /*0470*/ 	.short	0x010a
        /*0472*/ 	.byte	0x07
	.zero		1


	//   ....[57]....
        /*0474*/ 	.word	0x000036d0
        /*0478*/ 	.word	0x000000ff
        /*047c*/ 	.word	0x00000000
        /*0480*/ 	.short	0x010a
        /*0482*/ 	.byte	0x04
	.zero		1


	//   ....[58]....
        /*0484*/ 	.word	0x000039d0
        /*0488*/ 	.word	0x000000ff
        /*048c*/ 	.word	0x00000000
        /*0490*/ 	.short	0x010a
        /*0492*/ 	.byte	0x05
	.zero		1


	//   ....[59]....
        /*0494*/ 	.word	0x00003a60
        /*0498*/ 	.word	0x000000ff
        /*049c*/ 	.word	0x00000000
        /*04a0*/ 	.short	0x010a
        /*04a2*/ 	.byte	0x07
	.zero		1


	//   ....[60]....
        /*04a4*/ 	.word	0x00003f00
        /*04a8*/ 	.word	0x000000ff
        /*04ac*/ 	.word	0x000000c0
        /*04b0*/ 	.short	0x010a
        /*04b2*/ 	.byte	0x07
	.zero		1


	//   ....[61]....
        /*04b4*/ 	.word	0x00003fa0
        /*04b8*/ 	.word	0x000000ff
        /*04bc*/ 	.word	0x00000000
        /*04c0*/ 	.short	0x0101
        /*04c2*/ 	.byte	0x06
	.zero		1


	//   ....[62]....
        /*04c4*/ 	.word	0x000042c0
        /*04c8*/ 	.word	0x000000ff
        /*04cc*/ 	.word	0x000000b8
        /*04d0*/ 	.short	0x010a
        /*04d2*/ 	.byte	0x07
	.zero		1


	//   ....[63]....
        /*04d4*/ 	.word	0x000044e0
        /*04d8*/ 	.word	0x000000ff
        /*04dc*/ 	.word	0x00000098
        /*04e0*/ 	.short	0x010a
        /*04e2*/ 	.byte	0x11
	.zero		1


	//   ....[64]....
        /*04e4*/ 	.word	0x000047d0
        /*04e8*/ 	.word	0x000000ff
        /*04ec*/ 	.word	0x00000080
        /*04f0*/ 	.short	0x010b
        /*04f2*/ 	.byte	0x11
	.zero		1


	//   ....[65]....
        /*04f4*/ 	.word	0x00004820
        /*04f8*/ 	.word	0x000000ff
        /*04fc*/ 	.word	0x00000000
        /*0500*/ 	.short	0x0101
        /*0502*/ 	.byte	0x13
	.zero		1


	//   ....[66]....
        /*0504*/ 	.word	0x00004860
        /*0508*/ 	.word	0x000000ff
        /*050c*/ 	.word	0x00000098
        /*0510*/ 	.short	0x010a
        /*0512*/ 	.byte	0x0e
	.zero		1


	//   ....[67]....
        /*0514*/ 	.word	0x00004a90
        /*0518*/ 	.word	0x000000ff
        /*051c*/ 	.word	0x00000080
        /*0520*/ 	.short	0x010b
        /*0522*/ 	.byte	0x0e
	.zero		1


	//   ....[68]....
        /*0524*/ 	.word	0x00004ab0
        /*0528*/ 	.word	0x000000ff
        /*052c*/ 	.word	0x00000000
        /*0530*/ 	.short	0x0101
        /*0532*/ 	.byte	0x12
	.zero		1


	//   ....[69]....
        /*0534*/ 	.word	0x00004b10
        /*0538*/ 	.word	0x000000ff
        /*053c*/ 	.word	0x00000000
        /*0540*/ 	.short	0x010a
        /*0542*/ 	.byte	0x04
	.zero		1


	//   ....[70]....
        /*0544*/ 	.word	0x00004be0
        /*0548*/ 	.word	0x00000002
        /*054c*/ 	.word	0x00000000
        /*0550*/ 	.short	0x010a
        /*0552*/ 	.byte	0xff
	.zero		1


	//   ....[71]....
        /*0554*/ 	.word	0x00004c50
        /*0558*/ 	.word	0x00000004
        /*055c*/ 	.word	0x00000000
        /*0560*/ 	.short	0x010a
        /*0562*/ 	.byte	0xff
	.zero		1


	//   ....[72]....
        /*0564*/ 	.word	0x00004fd0
        /*0568*/ 	.word	0x000000ff
        /*056c*/ 	.word	0x000000c0
        /*0570*/ 	.short	0x010a
        /*0572*/ 	.byte	0x34
	.zero		1


	//   ....[73]....
        /*0574*/ 	.word	0x000050f0
        /*0578*/ 	.word	0x000000ff
        /*057c*/ 	.word	0x00000000
        /*0580*/ 	.short	0x0101
        /*0582*/ 	.byte	0x04
	.zero		1


	//   ....[74]....
        /*0584*/ 	.word	0x00005b00
        /*0588*/ 	.word	0x00000000
        /*058c*/ 	.word	0x00000080
        /*0590*/ 	.short	0x010a
        /*0592*/ 	.byte	0xff
	.zero		1


	//   ....[75]....
        /*0594*/ 	.word	0x00005c10
        /*0598*/ 	.word	0x00000041
        /*059c*/ 	.word	0x000000d0
        /*05a0*/ 	.short	0x010a
        /*05a2*/ 	.byte	0xff
	.zero		1


	//   ....[76]....
        /*05a4*/ 	.word	0x00005d00
        /*05a8*/ 	.word	0x00000000
        /*05ac*/ 	.word	0x00000080
        /*05b0*/ 	.short	0x010a
        /*05b2*/ 	.byte	0xff
	.zero		1


	//   ....[77]....
        /*05b4*/ 	.word	0x00005e30
        /*05b8*/ 	.word	0x00000041
        /*05bc*/ 	.word	0x000000d0
        /*05c0*/ 	.short	0x010a
        /*05c2*/ 	.byte	0xff
	.zero		1


	//   ....[78]....
        /*05c4*/ 	.word	0x00006990
        /*05c8*/ 	.word	0x00000000
        /*05cc*/ 	.word	0x00000000
        /*05d0*/ 	.short	0x0101
        /*05d2*/ 	.byte	0xff
	.zero		1


	//   ....[79]....
        /*05d4*/ 	.word	0x000069a0
        /*05d8*/ 	.word	0x00000003
        /*05dc*/ 	.word	0x00000080
        /*05e0*/ 	.short	0x010a
        /*05e2*/ 	.byte	0xff
	.zero		1


	//   ....[80]....
        /*05e4*/ 	.word	0x00006a70
        /*05e8*/ 	.word	0x00000003
        /*05ec*/ 	.word	0x00000080
        /*05f0*/ 	.short	0x010a
        /*05f2*/ 	.byte	0xff
	.zero		1


	//   ....[81]....
        /*05f4*/ 	.word	0x00006dc0
        /*05f8*/ 	.word	0x000000ff
        /*05fc*/ 	.word	0x00000000
        /*0600*/ 	.short	0x0101
        /*0602*/ 	.byte	0x06
	.zero		1


	//   ....[82]....
        /*0604*/ 	.word	0x00007760
        /*0608*/ 	.word	0x00000000
        /*060c*/ 	.word	0x00000000
        /*0610*/ 	.short	0x0101
        /*0612*/ 	.byte	0xff
	.zero		1


	//   ....[83]....
        /*0614*/ 	.word	0x000079a0
        /*0618*/ 	.word	0x000000ff
        /*061c*/ 	.word	0x00000000
        /*0620*/ 	.short	0x0101
        /*0622*/ 	.byte	0x04
	.zero		1


	//   ....[84]....
        /*0624*/ 	.word	0x000079d0
        /*0628*/ 	.word	0x00000002
        /*062c*/ 	.word	0x00000040
        /*0630*/ 	.short	0x010a
        /*0632*/ 	.byte	0xff
	.zero		1


	//   ....[85]....
        /*0634*/ 	.word	0x00007a30
        /*0638*/ 	.word	0x00000002
        /*063c*/ 	.word	0x00000040
        /*0640*/ 	.short	0x010a
        /*0642*/ 	.byte	0xff
	.zero		1


	//   ....[86]....
        /*0644*/ 	.word	0x00007a90
        /*0648*/ 	.word	0x00000002
        /*064c*/ 	.word	0x000000c0
        /*0650*/ 	.short	0x010a
        /*0652*/ 	.byte	0xff
	.zero		1


	//   ....[87]....
        /*0654*/ 	.word	0x00007af0
        /*0658*/ 	.word	0x00000000
        /*065c*/ 	.word	0x00000000
        /*0660*/ 	.short	0x010a
        /*0662*/ 	.byte	0xff
	.zero		1


	//   ....[88]....
        /*0664*/ 	.word	0x00007b50
        /*0668*/ 	.word	0x00000000
        /*066c*/ 	.word	0x00000000
        /*0670*/ 	.short	0x010a
        /*0672*/ 	.byte	0xff
	.zero		1


	//   ....[89]....
        /*0674*/ 	.word	0x00007bb0
        /*0678*/ 	.word	0x00000000
        /*067c*/ 	.word	0x00000000
        /*0680*/ 	.short	0x010a
        /*0682*/ 	.byte	0xff
	.zero		1


	//   ....[90]....
        /*0684*/ 	.word	0x00007c10
        /*0688*/ 	.word	0x00000000
        /*068c*/ 	.word	0x00000000
        /*0690*/ 	.short	0x010a
        /*0692*/ 	.byte	0xff
	.zero		1


	//   ....[91]....
        /*0694*/ 	.word	0x00007c70
        /*0698*/ 	.word	0x00000000
        /*069c*/ 	.word	0x00000000
        /*06a0*/ 	.short	0x010a
        /*06a2*/ 	.byte	0xff
	.zero		1


	//   ....[92]....
        /*06a4*/ 	.word	0x00007cd0
        /*06a8*/ 	.word	0x00000000
        /*06ac*/ 	.word	0x00000000
        /*06b0*/ 	.short	0x010a
        /*06b2*/ 	.byte	0xff
	.zero		1


	//   ....[93]....
        /*06b4*/ 	.word	0x00007d30
        /*06b8*/ 	.word	0x00000000
        /*06bc*/ 	.word	0x00000000
        /*06c0*/ 	.short	0x010a
        /*06c2*/ 	.byte	0xff
	.zero		1


	//   ....[94]....
        /*06c4*/ 	.word	0x00007d90
        /*06c8*/ 	.word	0x00000004
        /*06cc*/ 	.word	0x000000c8
        /*06d0*/ 	.short	0x010a
        /*06d2*/ 	.byte	0xff
	.zero		1


	//   ....[95]....
        /*06d4*/ 	.word	0x00007df0
        /*06d8*/ 	.word	0x00000004
        /*06dc*/ 	.word	0x000000c0
        /*06e0*/ 	.short	0x010a
        /*06e2*/ 	.byte	0xff
	.zero		1


	//   ....[96]....
        /*06e4*/ 	.word	0x00007e50
        /*06e8*/ 	.word	0x00000000
        /*06ec*/ 	.word	0x000000c0
        /*06f0*/ 	.short	0x010a
        /*06f2*/ 	.byte	0xff
	.zero		1


	//   ....[97]....
        /*06f4*/ 	.word	0x00007eb0
        /*06f8*/ 	.word	0x00000004
        /*06fc*/ 	.word	0x000000e0
        /*0700*/ 	.short	0x010a
        /*0702*/ 	.byte	0xff
	.zero		1


	//   ....[98]....
        /*0704*/ 	.word	0x00007f10
        /*0708*/ 	.word	0x00000000
        /*070c*/ 	.word	0x00000000
        /*0710*/ 	.short	0x010a
        /*0712*/ 	.byte	0xff
	.zero		1


	//   ....[99]....
        /*0714*/ 	.word	0x00007f70
        /*0718*/ 	.word	0x00000000
        /*071c*/ 	.word	0x00000000
        /*0720*/ 	.short	0x010a
        /*0722*/ 	.byte	0xff
	.zero		1


	//   ....[100]....
        /*0724*/ 	.word	0x00007fd0
        /*0728*/ 	.word	0x00000000
        /*072c*/ 	.word	0x00000000
        /*0730*/ 	.short	0x010a
        /*0732*/ 	.byte	0xff
	.zero		1


	//   ....[101]....
        /*0734*/ 	.word	0x00008030
        /*0738*/ 	.word	0x00000000
        /*073c*/ 	.word	0x000000c0
        /*0740*/ 	.short	0x010a
        /*0742*/ 	.byte	0xff
	.zero		1


	//   ....[102]....
        /*0744*/ 	.word	0x00008090
        /*0748*/ 	.word	0x00000000
        /*074c*/ 	.word	0x000000b8
        /*0750*/ 	.short	0x010a
        /*0752*/ 	.byte	0xff
	.zero		1


	//   ....[103]....
        /*0754*/ 	.word	0x000080f0
        /*0758*/ 	.word	0x00000002
        /*075c*/ 	.word	0x00000098
        /*0760*/ 	.short	0x010a
        /*0762*/ 	.byte	0xff
	.zero		1


	//   ....[104]....
        /*0764*/ 	.word	0x00008150
        /*0768*/ 	.word	0x00000000
        /*076c*/ 	.word	0x00000098
        /*0770*/ 	.short	0x010a
        /*0772*/ 	.byte	0xff
	.zero		1


	//   ....[105]....
        /*0774*/ 	.word	0x000081b0
        /*0778*/ 	.word	0x00000000
        /*077c*/ 	.word	0x00000000
        /*0780*/ 	.short	0x010a
        /*0782*/ 	.byte	0xff
	.zero		1


	//   ....[106]....
        /*0784*/ 	.word	0x00008200
        /*0788*/ 	.word	0x00000002
        /*078c*/ 	.word	0x00000000
        /*0790*/ 	.short	0x010a
        /*0792*/ 	.byte	0xff
	.zero		1


	//   ....[107]....
        /*0794*/ 	.word	0x00008260
        /*0798*/ 	.word	0x00000000
        /*079c*/ 	.word	0x000000c0
        /*07a0*/ 	.short	0x010a
        /*07a2*/ 	.byte	0xff
	.zero		1


	//   ....[108]....
        /*07a4*/ 	.word	0x000082b0
        /*07a8*/ 	.word	0x00000000
        /*07ac*/ 	.word	0x00000080
        /*07b0*/ 	.short	0x010a
        /*07b2*/ 	.byte	0xff
	.zero		1


	//   ....[109]....
        /*07b4*/ 	.word	0x00008300
        /*07b8*/ 	.word	0x00000041
        /*07bc*/ 	.word	0x000000d0
        /*07c0*/ 	.short	0x010a
        /*07c2*/ 	.byte	0xff
	.zero		1


	//   ....[110]....
        /*07c4*/ 	.word	0x00008350
        /*07c8*/ 	.word	0x00000003
        /*07cc*/ 	.word	0x00000080
        /*07d0*/ 	.short	0x010a
        /*07d2*/ 	.byte	0xff
	.zero		1


	//----- nvinfo : EIATTR_NUM_MBARRIERS
	.align		4
.L_47:
        /*07d4*/ 	.byte	0x03, 0x38
        /*07d6*/ 	.short	0x001e


	//----- nvinfo : EIATTR_EXIT_INSTR_OFFSETS
	.align		4
        /*07d8*/ 	.byte	0x04, 0x1c
        /*07da*/ 	.short	(.L_49 - .L_48)


	//   ....[0]....
.L_48:
        /*07dc*/ 	.word	0x00002be0


	//   ....[1]....
        /*07e0*/ 	.word	0x00002e70


	//   ....[2]....
        /*07e4*/ 	.word	0x00002ed0


	//   ....[3]....
        /*07e8*/ 	.word	0x00003cd0


	//   ....[4]....
        /*07ec*/ 	.word	0x00004c80


	//   ....[5]....
        /*07f0*/ 	.word	0x00004cc0


	//   ....[6]....
        /*07f4*/ 	.word	0x00007890


	//   ....[7]....
        /*07f8*/ 	.word	0x00007910


	//   ....[8]....
        /*07fc*/ 	.word	0x00007940


	//   ....[9]....
        /*0800*/ 	.word	0x000079b0


	//----- nvinfo : EIATTR_MAX_THREADS
	.align		4
.L_49:
        /*0804*/ 	.byte	0x04, 0x05
        /*0806*/ 	.short	(.L_51 - .L_50)
.L_50:
        /*0808*/ 	.word	0x00000100
        /*080c*/ 	.word	0x00000001
        /*0810*/ 	.word	0x00000001


	//----- nvinfo : EIATTR_CRS_STACK_SIZE
	.align		4
.L_51:
        /*0814*/ 	.byte	0x04, 0x1e
        /*0816*/ 	.short	(.L_53 - .L_52)
.L_52:
        /*0818*/ 	.word	0x00000000


	//----- nvinfo : EIATTR_CBANK_PARAM_SIZE
	.align		4
.L_53:
        /*081c*/ 	.byte	0x03, 0x19
        /*081e*/ 	.short	0x0800


	//----- nvinfo : EIATTR_PARAM_CBANK
	.align		4
        /*0820*/ 	.byte	0x04, 0x0a
        /*0822*/ 	.short	(.L_55 - .L_54)
	.align		4
.L_54:
        /*0824*/ 	.word	index@(.nv.constant0._ZN7cutlass13device_kernelINS_4conv6kernel13ConvUniversalINS1_16ConvProblemShapeILNS1_8OperatorE1ELi2EEENS1_10collective14CollectiveConvINS1_47MainloopSm100TmaUmmaWarpSpecializedImplicitGemmILS5_1ELi8ELi2ELi1ELi2EN4cute5tupleIJNSA_1CILi1EEESD_SD_EEEEENSB_IJNSC_ILi128EEENSC_ILi64EEENSB_IJSH_EEEEEENS_6half_tESK_NSA_8TiledMMAINSA_8MMA_AtomIJNSA_20SM100_MMA_F16BF16_SSISK_SK_fLi128ELi64ELNSA_4UMMA5MajorE0ELSP_1ELNSO_7ScaleInE0ELSQ_0EEEEEENSA_6LayoutISE_NSB_IJNSC_ILi0EEESU_SU_EEEEENSB_IJNSA_10UnderscoreESX_SX_EEEEENS7_6detail27Sm100ImplicitGemmTileTraitsINSA_20SM90_TMA_LOAD_IM2COLENSA_14ComposedLayoutINSA_7SwizzleILi3ELi4ELi3EEENSA_18smem_ptr_flag_bitsILi16EEENST_INSB_IJNSC_ILi8EEESH_EEENSB_IJSH_SD_EEEEEEEvEENS11_INSA_13SM90_TMA_LOADENS13_IS15_S17_NST_INSB_IJSH_S18_EEENSB_IJSD_SH_EEEEEEEvEEEENS_8epilogue10collective18CollectiveEpilogueINS1L_23Sm100TmaWarpSpecializedILi3ELi2ELi32ELb1ELb0EEEJSJ_NSB_IJNST_ISG_SD_EENST_INSC_ILi32EEESD_EEEEESK_NSB_IJNSB_IJlllEEESD_SU_EEESK_S1V_NS1L_6fusion15FusionCallbacksIS1P_NS1W_17LinearCombinationISK_fSK_fLNS_15FloatRoundStyleE2EEESJ_S1T_JEEENSA_5SM1004TMEM4LOAD26SM100_TMEM_LOAD_32dp32b32xES12_NS13_INS14_ILi2ELi4ELi3EEES17_NST_INSB_IJS18_S1R_EEENSB_IJS1R_SD_EEEEEEENSA_39AutoVectorizingCopyWithAssumedAlignmentILi128EEENSA_21SM90_TMA_STORE_IM2COLES2A_S2C_S2C_EEEvvEEEEvNT_6ParamsE)
        /*0828*/ 	.short	0x0380
        /*082a*/ 	.short	0x0800


	//----- nvinfo : EIATTR_SW_WAR
	.align		4
.L_55:
        /*082c*/ 	.byte	0x04, 0x36
        /*082e*/ 	.short	(.L_57 - .L_56)
.L_56:
        /*0830*/ 	.word	0x00000008
.L_57:


//--------------------- .nv.callgraph             --------------------------
	.section	.nv.callgraph,"",@"SHT_CUDA_CALLGRAPH"
	.align	4
	.sectionentsize	8
	.align		4
        /*0000*/ 	.word	0x00000000
	.align		4
        /*0004*/ 	.word	0xffffffff
	.align		4
        /*0008*/ 	.word	index@(_ZN7cutlass13device_kernelINS_4conv6kernel13ConvUniversalINS1_16ConvProblemShapeILNS1_8OperatorE1ELi2EEENS1_10collective14CollectiveConvINS1_47MainloopSm100TmaUmmaWarpSpecializedImplicitGemmILS5_1ELi8ELi2ELi1ELi2EN4cute5tupleIJNSA_1CILi1EEESD_SD_EEEEENSB_IJNSC_ILi128EEENSC_ILi64EEENSB_IJSH_EEEEEENS_6half_tESK_NSA_8TiledMMAINSA_8MMA_AtomIJNSA_20SM100_MMA_F16BF16_SSISK_SK_fLi128ELi64ELNSA_4UMMA5MajorE0ELSP_1ELNSO_7ScaleInE0ELSQ_0EEEEEENSA_6LayoutISE_NSB_IJNSC_ILi0EEESU_SU_EEEEENSB_IJNSA_10UnderscoreESX_SX_EEEEENS7_6detail27Sm100ImplicitGemmTileTraitsINSA_20SM90_TMA_LOAD_IM2COLENSA_14ComposedLayoutINSA_7SwizzleILi3ELi4ELi3EEENSA_18smem_ptr_flag_bitsILi16EEENST_INSB_IJNSC_ILi8EEESH_EEENSB_IJSH_SD_EEEEEEEvEENS11_INSA_13SM90_TMA_LOADENS13_IS15_S17_NST_INSB_IJSH_S18_EEENSB_IJSD_SH_EEEEEEEvEEEENS_8epilogue10collective18CollectiveEpilogueINS1L_23Sm100TmaWarpSpecializedILi3ELi2ELi32ELb1ELb0EEEJSJ_NSB_IJNST_ISG_SD_EENST_INSC_ILi32EEESD_EEEEESK_NSB_IJNSB_IJlllEEESD_SU_EEESK_S1V_NS1L_6fusion15FusionCallbacksIS1P_NS1W_17LinearCombinationISK_fSK_fLNS_15FloatRoundStyleE2EEESJ_S1T_JEEENSA_5SM1004TMEM4LOAD26SM100_TMEM_LOAD_32dp32b32xES12_NS13_INS14_ILi2ELi4ELi3EEES17_NST_INSB_IJS18_S1R_EEENSB_IJS1R_SD_EEEEEEENSA_39AutoVectorizingCopyWithAssumedAlignmentILi128EEENSA_21SM90_TMA_STORE_IM2COLES2A_S2C_S2C_EEEvvEEEEvNT_6ParamsE)
	.align		4
        /*000c*/ 	.word	index@(__assertfail)
	.align		4
        /*0010*/ 	.word	0x00000000
	.align		4
        /*0014*/ 	.word	0xfffffffe
	.align		4
        /*0018*/ 	.word	0x00000000
	.align		4
        /*001c*/ 	.word	0xfffffffd
	.align		4
        /*0020*/ 	.word	0x00000000
	.align		4
        /*0024*/ 	.word	0xfffffffc


//--------------------- .nv.constant4             --------------------------
	.section	.nv.constant4,"a",@progbits
	.align	8
	.align		8
.nv.constant4:
        /*0000*/ 	.dword	__assertfail
	.align		8
        /*0008*/ 	.dword	__unnamed_1
	.align		8
        /*0010*/ 	.dword	__unnamed_2
	.align		8
        /*0018*/ 	.dword	_ZN39_INTERNAL_fe468d05_4_k_cu_c6888e48_31604cuda3std3__45__cpo5beginE
	.align		8
        /*0020*/ 	.dword	_ZN39_INTERNAL_fe468d05_4_k_cu_c6888e48_31604cuda3std3__45__cpo3endE
	.align		8
        /*0028*/ 	.dword	_ZN39_INTERNAL_fe468d05_4_k_cu_c6888e48_31604cuda3std3__45__cpo6cbeginE
	.align		8
        /*0030*/ 	.dword	_ZN39_INTERNAL_fe468d05_4_k_cu_c6888e48_31604cuda3std3__45__cpo4cendE
	.align		8
        /*0038*/ 	.dword	_ZN39_INTERNAL_fe468d05_4_k_cu_c6888e48_31604cuda3std3__441_GLOBAL__N__fe468d05_4_k_cu_c6888e48_31606ignoreE
	.align		8
        /*0040*/ 	.dword	_ZN39_INTERNAL_fe468d05_4_k_cu_c6888e48_31604cuda3std3__419piecewise_constructE
	.align		8
        /*0048*/ 	.dword	_ZN39_INTERNAL_fe468d05_4_k_cu_c6888e48_31604cuda3std3__48in_placeE
	.align		8
        /*0050*/ 	.dword	_ZN39_INTERNAL_fe468d05_4_k_cu_c6888e48_31604cuda3std6ranges3__45__cpo4swapE
	.align		8
        /*0058*/ 	.dword	_ZN39_INTERNAL_fe468d05_4_k_cu_c6888e48_31604cuda3std6ranges3__45__cpo9iter_moveE
	.align		8
        /*0060*/ 	.dword	_ZN39_INTERNAL_fe468d05_4_k_cu_c6888e48_31604cute7productE
	.align		8
        /*0068*/ 	.dword	_ZN39_INTERNAL_fe468d05_4_k_cu_c6888e48_31604cute1_E
	.align		8
        /*0070*/ 	.dword	$str$27
	.align		8
        /*0078*/ 	.dword	$str$28
	.align		8
        /*0080*/ 	.dword	$str$29
	.align		8
        /*0088*/ 	.dword	$str$30


//--------------------- .text._ZN7cutlass13device_kernelINS_4conv6kernel13ConvUniversalINS1_16ConvProblemShapeILNS1_8OperatorE1ELi2EEENS1_10collective14CollectiveConvINS1_47MainloopSm100TmaUmmaWarpSpecializedImplicitGemmILS5_1ELi8ELi2ELi1ELi2EN4cute5tupleIJNSA_1CILi1EEESD_SD_EEEEENSB_IJNSC_ILi128EEENSC_ILi64EEENSB_IJSH_EEEEEENS_6half_tESK_NSA_8TiledMMAINSA_8MMA_AtomIJNSA_20SM100_MMA_F16BF16_SSISK_SK_fLi128ELi64ELNSA_4UMMA5MajorE0ELSP_1ELNSO_7ScaleInE0ELSQ_0EEEEEENSA_6LayoutISE_NSB_IJNSC_ILi0EEESU_SU_EEEEENSB_IJNSA_10UnderscoreESX_SX_EEEEENS7_6detail27Sm100ImplicitGemmTileTraitsINSA_20SM90_TMA_LOAD_IM2COLENSA_14ComposedLayoutINSA_7SwizzleILi3ELi4ELi3EEENSA_18smem_ptr_flag_bitsILi16EEENST_INSB_IJNSC_ILi8EEESH_EEENSB_IJSH_SD_EEEEEEEvEENS11_INSA_13SM90_TMA_LOADENS13_IS15_S17_NST_INSB_IJSH_S18_EEENSB_IJSD_SH_EEEEEEEvEEEENS_8epilogue10collective18CollectiveEpilogueINS1L_23Sm100TmaWarpSpecializedILi3ELi2ELi32ELb1ELb0EEEJSJ_NSB_IJNST_ISG_SD_EENST_INSC_ILi32EEESD_EEEEESK_NSB_IJNSB_IJlllEEESD_SU_EEESK_S1V_NS1L_6fusion15FusionCallbacksIS1P_NS1W_17LinearCombinationISK_fSK_fLNS_15FloatRoundStyleE2EEESJ_S1T_JEEENSA_5SM1004TMEM4LOAD26SM100_TMEM_LOAD_32dp32b32xES12_NS13_INS14_ILi2ELi4ELi3EEES17_NST_INSB_IJS18_S1R_EEENSB_IJS1R_SD_EEEEEEENSA_39AutoVectorizingCopyWithAssumedAlignmentILi128EEENSA_21SM90_TMA_STORE_IM2COLES2A_S2C_S2C_EEEvvEEEEvNT_6ParamsE --------------------------
	.section	.text._ZN7cutlass13device_kernelINS_4conv6kernel13ConvUniversalINS1_16ConvProblemShapeILNS1_8OperatorE1ELi2EEENS1_10collective14CollectiveConvINS1_47MainloopSm100TmaUmmaWarpSpecializedImplicitGemmILS5_1ELi8ELi2ELi1ELi2EN4cute5tupleIJNSA_1CILi1EEESD_SD_EEEEENSB_IJNSC_ILi128EEENSC_ILi64EEENSB_IJSH_EEEEEENS_6half_tESK_NSA_8TiledMMAINSA_8MMA_AtomIJNSA_20SM100_MMA_F16BF16_SSISK_SK_fLi128ELi64ELNSA_4UMMA5MajorE0ELSP_1ELNSO_7ScaleInE0ELSQ_0EEEEEENSA_6LayoutISE_NSB_IJNSC_ILi0EEESU_SU_EEEEENSB_IJNSA_10UnderscoreESX_SX_EEEEENS7_6detail27Sm100ImplicitGemmTileTraitsINSA_20SM90_TMA_LOAD_IM2COLENSA_14ComposedLayoutINSA_7SwizzleILi3ELi4ELi3EEENSA_18smem_ptr_flag_bitsILi16EEENST_INSB_IJNSC_ILi8EEESH_EEENSB_IJSH_SD_EEEEEEEvEENS11_INSA_13SM90_TMA_LOADENS13_IS15_S17_NST_INSB_IJSH_S18_EEENSB_IJSD_SH_EEEEEEEvEEEENS_8epilogue10collective18CollectiveEpilogueINS1L_23Sm100TmaWarpSpecializedILi3ELi2ELi32ELb1ELb0EEEJSJ_NSB_IJNST_ISG_SD_EENST_INSC_ILi32EEESD_EEEEESK_NSB_IJNSB_IJlllEEESD_SU_EEESK_S1V_NS1L_6fusion15FusionCallbacksIS1P_NS1W_17LinearCombinationISK_fSK_fLNS_15FloatRoundStyleE2EEESJ_S1T_JEEENSA_5SM1004TMEM4LOAD26SM100_TMEM_LOAD_32dp32b32xES12_NS13_INS14_ILi2ELi4ELi3EEES17_NST_INSB_IJS18_S1R_EEENSB_IJS1R_SD_EEEEEEENSA_39AutoVectorizingCopyWithAssumedAlignmentILi128EEENSA_21SM90_TMA_STORE_IM2COLES2A_S2C_S2C_EEEvvEEEEvNT_6ParamsE,"ax",@progbits
	.align	128
.text._ZN7cutlass13device_kernelINS_4conv6kernel13ConvUniversalINS1_16ConvProblemShapeILNS1_8OperatorE1ELi2EEENS1_10collective14CollectiveConvINS1_47MainloopSm100TmaUmmaWarpSpecializedImplicitGemmILS5_1ELi8ELi2ELi1ELi2EN4cute5tupleIJNSA_1CILi1EEESD_SD_EEEEENSB_IJNSC_ILi128EEENSC_ILi64EEENSB_IJSH_EEEEEENS_6half_tESK_NSA_8TiledMMAINSA_8MMA_AtomIJNSA_20SM100_MMA_F16BF16_SSISK_SK_fLi128ELi64ELNSA_4UMMA5MajorE0ELSP_1ELNSO_7ScaleInE0ELSQ_0EEEEEENSA_6LayoutISE_NSB_IJNSC_ILi0EEESU_SU_EEEEENSB_IJNSA_10UnderscoreESX_SX_EEEEENS7_6detail27Sm100ImplicitGemmTileTraitsINSA_20SM90_TMA_LOAD_IM2COLENSA_14ComposedLayoutINSA_7SwizzleILi3ELi4ELi3EEENSA_18smem_ptr_flag_bitsILi16EEENST_INSB_IJNSC_ILi8EEESH_EEENSB_IJSH_SD_EEEEEEEvEENS11_INSA_13SM90_TMA_LOADENS13_IS15_S17_NST_INSB_IJSH_S18_EEENSB_IJSD_SH_EEEEEEEvEEEENS_8epilogue10collective18CollectiveEpilogueINS1L_23Sm100TmaWarpSpecializedILi3ELi2ELi32ELb1ELb0EEEJSJ_NSB_IJNST_ISG_SD_EENST_INSC_ILi32EEESD_EEEEESK_NSB_IJNSB_IJlllEEESD_SU_EEESK_S1V_NS1L_6fusion15FusionCallbacksIS1P_NS1W_17LinearCombinationISK_fSK_fLNS_15FloatRoundStyleE2EEESJ_S1T_JEEENSA_5SM1004TMEM4LOAD26SM100_TMEM_LOAD_32dp32b32xES12_NS13_INS14_ILi2ELi4ELi3EEES17_NST_INSB_IJS18_S1R_EEENSB_IJS1R_SD_EEEEEEENSA_39AutoVectorizingCopyWithAssumedAlignmentILi128EEENSA_21SM90_TMA_STORE_IM2COLES2A_S2C_S2C_EEEvvEEEEvNT_6ParamsE:
        .type           _ZN7cutlass13device_kernelINS_4conv6kernel13ConvUniversalINS1_16ConvProblemShapeILNS1_8OperatorE1ELi2EEENS1_10collective14CollectiveConvINS1_47MainloopSm100TmaUmmaWarpSpecializedImplicitGemmILS5_1ELi8ELi2ELi1ELi2EN4cute5tupleIJNSA_1CILi1EEESD_SD_EEEEENSB_IJNSC_ILi128EEENSC_ILi64EEENSB_IJSH_EEEEEENS_6half_tESK_NSA_8TiledMMAINSA_8MMA_AtomIJNSA_20SM100_MMA_F16BF16_SSISK_SK_fLi128ELi64ELNSA_4UMMA5MajorE0ELSP_1ELNSO_7ScaleInE0ELSQ_0EEEEEENSA_6LayoutISE_NSB_IJNSC_ILi0EEESU_SU_EEEEENSB_IJNSA_10UnderscoreESX_SX_EEEEENS7_6detail27Sm100ImplicitGemmTileTraitsINSA_20SM90_TMA_LOAD_IM2COLENSA_14ComposedLayoutINSA_7SwizzleILi3ELi4ELi3EEENSA_18smem_ptr_flag_bitsILi16EEENST_INSB_IJNSC_ILi8EEESH_EEENSB_IJSH_SD_EEEEEEEvEENS11_INSA_13SM90_TMA_LOADENS13_IS15_S17_NST_INSB_IJSH_S18_EEENSB_IJSD_SH_EEEEEEEvEEEENS_8epilogue10collective18CollectiveEpilogueINS1L_23Sm100TmaWarpSpecializedILi3ELi2ELi32ELb1ELb0EEEJSJ_NSB_IJNST_ISG_SD_EENST_INSC_ILi32EEESD_EEEEESK_NSB_IJNSB_IJlllEEESD_SU_EEESK_S1V_NS1L_6fusion15FusionCallbacksIS1P_NS1W_17LinearCombinationISK_fSK_fLNS_15FloatRoundStyleE2EEESJ_S1T_JEEENSA_5SM1004TMEM4LOAD26SM100_TMEM_LOAD_32dp32b32xES12_NS13_INS14_ILi2ELi4ELi3EEES17_NST_INSB_IJS18_S1R_EEENSB_IJS1R_SD_EEEEEEENSA_39AutoVectorizingCopyWithAssumedAlignmentILi128EEENSA_21SM90_TMA_STORE_IM2COLES2A_S2C_S2C_EEEvvEEEEvNT_6ParamsE,@function
        .size           _ZN7cutlass13device_kernelINS_4conv6kernel13ConvUniversalINS1_16ConvProblemShapeILNS1_8OperatorE1ELi2EEENS1_10collective14CollectiveConvINS1_47MainloopSm100TmaUmmaWarpSpecializedImplicitGemmILS5_1ELi8ELi2ELi1ELi2EN4cute5tupleIJNSA_1CILi1EEESD_SD_EEEEENSB_IJNSC_ILi128EEENSC_ILi64EEENSB_IJSH_EEEEEENS_6half_tESK_NSA_8TiledMMAINSA_8MMA_AtomIJNSA_20SM100_MMA_F16BF16_SSISK_SK_fLi128ELi64ELNSA_4UMMA5MajorE0ELSP_1ELNSO_7ScaleInE0ELSQ_0EEEEEENSA_6LayoutISE_NSB_IJNSC_ILi0EEESU_SU_EEEEENSB_IJNSA_10UnderscoreESX_SX_EEEEENS7_6detail27Sm100ImplicitGemmTileTraitsINSA_20SM90_TMA_LOAD_IM2COLENSA_14ComposedLayoutINSA_7SwizzleILi3ELi4ELi3EEENSA_18smem_ptr_flag_bitsILi16EEENST_INSB_IJNSC_ILi8EEESH_EEENSB_IJSH_SD_EEEEEEEvEENS11_INSA_13SM90_TMA_LOADENS13_IS15_S17_NST_INSB_IJSH_S18_EEENSB_IJSD_SH_EEEEEEEvEEEENS_8epilogue10collective18CollectiveEpilogueINS1L_23Sm100TmaWarpSpecializedILi3ELi2ELi32ELb1ELb0EEEJSJ_NSB_IJNST_ISG_SD_EENST_INSC_ILi32EEESD_EEEEESK_NSB_IJNSB_IJlllEEESD_SU_EEESK_S1V_NS1L_6fusion15FusionCallbacksIS1P_NS1W_17LinearCombinationISK_fSK_fLNS_15FloatRoundStyleE2EEESJ_S1T_JEEENSA_5SM1004TMEM4LOAD26SM100_TMEM_LOAD_32dp32b32xES12_NS13_INS14_ILi2ELi4ELi3EEES17_NST_INSB_IJS18_S1R_EEENSB_IJS1R_SD_EEEEEEENSA_39AutoVectorizingCopyWithAssumedAlignmentILi128EEENSA_21SM90_TMA_STORE_IM2COLES2A_S2C_S2C_EEEvvEEEEvNT_6ParamsE,(.L_x_155 - _ZN7cutlass13device_kernelINS_4conv6kernel13ConvUniversalINS1_16ConvProblemShapeILNS1_8OperatorE1ELi2EEENS1_10collective14CollectiveConvINS1_47MainloopSm100TmaUmmaWarpSpecializedImplicitGemmILS5_1ELi8ELi2ELi1ELi2EN4cute5tupleIJNSA_1CILi1EEESD_SD_EEEEENSB_IJNSC_ILi128EEENSC_ILi64EEENSB_IJSH_EEEEEENS_6half_tESK_NSA_8TiledMMAINSA_8MMA_AtomIJNSA_20SM100_MMA_F16BF16_SSISK_SK_fLi128ELi64ELNSA_4UMMA5MajorE0ELSP_1ELNSO_7ScaleInE0ELSQ_0EEEEEENSA_6LayoutISE_NSB_IJNSC_ILi0EEESU_SU_EEEEENSB_IJNSA_10UnderscoreESX_SX_EEEEENS7_6detail27Sm100ImplicitGemmTileTraitsINSA_20SM90_TMA_LOAD_IM2COLENSA_14ComposedLayoutINSA_7SwizzleILi3ELi4ELi3EEENSA_18smem_ptr_flag_bitsILi16EEENST_INSB_IJNSC_ILi8EEESH_EEENSB_IJSH_SD_EEEEEEEvEENS11_INSA_13SM90_TMA_LOADENS13_IS15_S17_NST_INSB_IJSH_S18_EEENSB_IJSD_SH_EEEEEEEvEEEENS_8epilogue10collective18CollectiveEpilogueINS1L_23Sm100TmaWarpSpecializedILi3ELi2ELi32ELb1ELb0EEEJSJ_NSB_IJNST_ISG_SD_EENST_INSC_ILi32EEESD_EEEEESK_NSB_IJNSB_IJlllEEESD_SU_EEESK_S1V_NS1L_6fusion15FusionCallbacksIS1P_NS1W_17LinearCombinationISK_fSK_fLNS_15FloatRoundStyleE2EEESJ_S1T_JEEENSA_5SM1004TMEM4LOAD26SM100_TMEM_LOAD_32dp32b32xES12_NS13_INS14_ILi2ELi4ELi3EEES17_NST_INSB_IJS18_S1R_EEENSB_IJS1R_SD_EEEEEEENSA_39AutoVectorizingCopyWithAssumedAlignmentILi128EEENSA_21SM90_TMA_STORE_IM2COLES2A_S2C_S2C_EEEvvEEEEvNT_6ParamsE)
        .other          _ZN7cutlass13device_kernelINS_4conv6kernel13ConvUniversalINS1_16ConvProblemShapeILNS1_8OperatorE1ELi2EEENS1_10collective14CollectiveConvINS1_47MainloopSm100TmaUmmaWarpSpecializedImplicitGemmILS5_1ELi8ELi2ELi1ELi2EN4cute5tupleIJNSA_1CILi1EEESD_SD_EEEEENSB_IJNSC_ILi128EEENSC_ILi64EEENSB_IJSH_EEEEEENS_6half_tESK_NSA_8TiledMMAINSA_8MMA_AtomIJNSA_20SM100_MMA_F16BF16_SSISK_SK_fLi128ELi64ELNSA_4UMMA5MajorE0ELSP_1ELNSO_7ScaleInE0ELSQ_0EEEEEENSA_6LayoutISE_NSB_IJNSC_ILi0EEESU_SU_EEEEENSB_IJNSA_10UnderscoreESX_SX_EEEEENS7_6detail27Sm100ImplicitGemmTileTraitsINSA_20SM90_TMA_LOAD_IM2COLENSA_14ComposedLayoutINSA_7SwizzleILi3ELi4ELi3EEENSA_18smem_ptr_flag_bitsILi16EEENST_INSB_IJNSC_ILi8EEESH_EEENSB_IJSH_SD_EEEEEEEvEENS11_INSA_13SM90_TMA_LOADENS13_IS15_S17_NST_INSB_IJSH_S18_EEENSB_IJSD_SH_EEEEEEEvEEEENS_8epilogue10collective18CollectiveEpilogueINS1L_23Sm100TmaWarpSpecializedILi3ELi2ELi32ELb1ELb0EEEJSJ_NSB_IJNST_ISG_SD_EENST_INSC_ILi32EEESD_EEEEESK_NSB_IJNSB_IJlllEEESD_SU_EEESK_S1V_NS1L_6fusion15FusionCallbacksIS1P_NS1W_17LinearCombinationISK_fSK_fLNS_15FloatRoundStyleE2EEESJ_S1T_JEEENSA_5SM1004TMEM4LOAD26SM100_TMEM_LOAD_32dp32b32xES12_NS13_INS14_ILi2ELi4ELi3EEES17_NST_INSB_IJS18_S1R_EEENSB_IJS1R_SD_EEEEEEENSA_39AutoVectorizingCopyWithAssumedAlignmentILi128EEENSA_21SM90_TMA_STORE_IM2COLES2A_S2C_S2C_EEEvvEEEEvNT_6ParamsE,@"STO_CUDA_ENTRY STV_DEFAULT"
_ZN7cutlass13device_kernelINS_4conv6kernel13ConvUniversalINS1_16ConvProblemShapeILNS1_8OperatorE1ELi2EEENS1_10collective14CollectiveConvINS1_47MainloopSm100TmaUmmaWarpSpecializedImplicitGemmILS5_1ELi8ELi2ELi1ELi2EN4cute5tupleIJNSA_1CILi1EEESD_SD_EEEEENSB_IJNSC_ILi128EEENSC_ILi64EEENSB_IJSH_EEEEEENS_6half_tESK_NSA_8TiledMMAINSA_8MMA_AtomIJNSA_20SM100_MMA_F16BF16_SSISK_SK_fLi128ELi64ELNSA_4UMMA5MajorE0ELSP_1ELNSO_7ScaleInE0ELSQ_0EEEEEENSA_6LayoutISE_NSB_IJNSC_ILi0EEESU_SU_EEEEENSB_IJNSA_10UnderscoreESX_SX_EEEEENS7_6detail27Sm100ImplicitGemmTileTraitsINSA_20SM90_TMA_LOAD_IM2COLENSA_14ComposedLayoutINSA_7SwizzleILi3ELi4ELi3EEENSA_18smem_ptr_flag_bitsILi16EEENST_INSB_IJNSC_ILi8EEESH_EEENSB_IJSH_SD_EEEEEEEvEENS11_INSA_13SM90_TMA_LOADENS13_IS15_S17_NST_INSB_IJSH_S18_EEENSB_IJSD_SH_EEEEEEEvEEEENS_8epilogue10collective18CollectiveEpilogueINS1L_23Sm100TmaWarpSpecializedILi3ELi2ELi32ELb1ELb0EEEJSJ_NSB_IJNST_ISG_SD_EENST_INSC_ILi32EEESD_EEEEESK_NSB_IJNSB_IJlllEEESD_SU_EEESK_S1V_NS1L_6fusion15FusionCallbacksIS1P_NS1W_17LinearCombinationISK_fSK_fLNS_15FloatRoundStyleE2EEESJ_S1T_JEEENSA_5SM1004TMEM4LOAD26SM100_TMEM_LOAD_32dp32b32xES12_NS13_INS14_ILi2ELi4ELi3EEES17_NST_INSB_IJS18_S1R_EEENSB_IJS1R_SD_EEEEEEENSA_39AutoVectorizingCopyWithAssumedAlignmentILi128EEENSA_21SM90_TMA_STORE_IM2COLES2A_S2C_S2C_EEEvvEEEEvNT_6ParamsE:
[----:B------:R-:W1:Y:S01]  /*0000*/  LDC R1, c[0x0][0x37c] ;  /* 0x0000df00ff017b82 */ /* 0x000e620000000800 */
[----:B------:R-:W2:Y:S07]  /*0010*/  S2R R102, SR_TID.X ;  /* 0x0000000000667919 */ /* 0x000eae0000002100 */
[----:B------:R-:W3:Y:S01]  /*0020*/  LDC.64 R2, c[0x0][0x890] ;  /* 0x00022400ff027b82 */ /* 0x000ee20000000a00 */
[----:B------:R-:W4:Y:S01]  /*0030*/  LDCU.64 UR50, c[0x0][0x358] ;  /* 0x00006b00ff3277ac */ /* 0x000f220008000a00 */
[----:B-1----:R-:W-:Y:S01]  /*0040*/  VIADD R1, R1, 0xfffffff8 ;  /* 0xfffffff801017836 */ /* 0x002fe20000000000 */
[----:B------:R-:W-:-:S02]  /*0050*/  PRMT R92, RZ, 0x7610, R92 ;  /* 0x00007610ff5c7816 */ /* 0x000fc4000000005c */
[----:B------:R-:W-:Y:S02]  /*0060*/  ELECT P2, URZ, PT ;  /* 0x0000000000ff782f */ /* 0x000fe40003840000 */
[----:B---3--:R-:W-:-:S04]  /*0070*/  ISETP.NE.U32.AND P0, PT, R2, RZ, PT ;  /* 0x000000ff0200720c */ /* 0x008fc80003f05070 */
[----:B------:R-:W-:Y:S02]  /*0080*/  ISETP.NE.AND.EX P0, PT, R3, RZ, PT, P0 ;  /* 0x000000ff0300720c */ /* 0x000fe40003f05300 */
[----:B--2---:R-:W-:-:S05]  /*0090*/  SHF.R.U32.HI R100, RZ, 0x5, R102 ;  /* 0x00000005ff647819 */ /* 0x004fca0000011666 */
[----:B------:R-:W1:Y:S02]  /*00a0*/  SHFL.IDX PT, R0, R100, RZ, 0x1f ;  /* 0x00001fff64007589 */ /* 0x000e6400000e0000 */
[----:B-1----:R-:W-:-:S04]  /*00b0*/  R2UR UR6, R0 ;  /* 0x00000000000672ca */ /* 0x002fc800000e0000 */
[----:B----4-:R-:W-:Y:S05]  /*00c0*/  @P0 BRA `(.L_x_0) ;  /* 0x00000000002c0947 */ /* 0x010fea0003800000 */
[----:B------:R-:W1:Y:S02]  /*00d0*/  LDCU.64 UR4, c[0x0][0x888] ;  /* 0x00011100ff0477ac */ /* 0x000e640008000a00 */
[----:B-1----:R-:W-:-:S04]  /*00e0*/  UISETP.NE.U32.AND UP0, UPT, UR4, URZ, UPT ;  /* 0x000000ff0400728c */ /* 0x002fc8000bf05070 */
[----:B------:R-:W-:-:S09]  /*00f0*/  UISETP.NE.AND.EX UP0, UPT, UR5, URZ, UPT, UP0 ;  /* 0x000000ff0500728c */ /* 0x000fd2000bf05300 */
[----:B------:R-:W-:Y:S05]  /*0100*/  BRA.U !UP0, `(.L_x_1) ;  /* 0x0000000108107547 */ /* 0x000fea000b800000 */
[----:B------:R-:W1:Y:S02]  /*0110*/  LDC.64 R4, c[0x0][0x888] ;  /* 0x00022200ff047b82 */ /* 0x000e640000000a00 */
[----:B-1----:R1:W5:Y:S01]  /*0120*/  LDG.E R49, desc[UR50][R4.64] ;  /* 0x0000003204317981 */ /* 0x002362000c1e1900 */
[----:B------:R-:W-:Y:S01]  /*0130*/  HFMA2 R92, -RZ, RZ, 0, 5.9604644775390625e-08 ;  /* 0x00000001ff5c7431 */ /* 0x000fe200000001ff */
[----:B------:R-:W-:Y:S05]  /*0140*/  BRA `(.L_x_0) ;  /* 0x00000000000c7947 */ /* 0x000fea0003800000 */
.L_x_1:
[----:B------:R-:W1:Y:S01]  /*0150*/  LDCU UR4, c[0x0][0x880] ;  /* 0x00011000ff0477ac */ /* 0x000e620008000800 */
[----:B------:R-:W-:Y:S01]  /*0160*/  HFMA2 R92, -RZ, RZ, 0, 5.9604644775390625e-08 ;  /* 0x00000001ff5c7431 */ /* 0x000fe200000001ff */
[----:B-1----:R-:W-:-:S07]  /*0170*/  MOV R49, UR4 ;  /* 0x0000000400317c02 */ /* 0x002fce0008000f00 */
.L_x_0:
[----:B------:R-:W2:Y:S02]  /*0180*/  LDCU.64 UR4, c[0x0][0x8b0] ;  /* 0x00011600ff0477ac */ /* 0x000ea40008000a00 */
[----:B--2---:R-:W-:-:S04]  /*0190*/  UISETP.NE.U32.AND UP0, UPT, UR4, URZ, UPT ;  /* 0x000000ff0400728c */ /* 0x004fc8000bf05070 */
[----:B------:R-:W-:-:S09]  /*01a0*/  UISETP.NE.AND.EX UP0, UPT, UR5, URZ, UPT, UP0 ;  /* 0x000000ff0500728c */ /* 0x000fd2000bf05300 */
[----:B------:R-:W-:Y:S05]  /*01b0*/  BRA.U UP0, `(.L_x_2) ;  /* 0x0000000100247547 */ /* 0x000fea000b800000 */
[----:B------:R-:W2:Y:S02]  /*01c0*/  LDCU.64 UR4, c[0x0][0x8a8] ;  /* 0x00011500ff0477ac */ /* 0x000ea40008000a00 */
[----:B--2---:R-:W-:-:S04]  /*01d0*/  UISETP.NE.U32.AND UP0, UPT, UR4, URZ, UPT ;  /* 0x000000ff0400728c */ /* 0x004fc8000bf05070 */
[----:B------:R-:W-:-:S09]  /*01e0*/  UISETP.NE.AND.EX UP0, UPT, UR5, URZ, UPT, UP0 ;  /* 0x000000ff0500728c */ /* 0x000fd2000bf05300 */
[----:B------:R-:W-:Y:S05]  /*01f0*/  BRA.U !UP0, `(.L_x_3) ;  /* 0x00000001080c7547 */ /* 0x000fea000b800000 */
[----:B-1----:R-:W1:Y:S02]  /*0200*/  LDC.64 R4, c[0x0][0x8a8] ;  /* 0x00022a00ff047b82 */ /* 0x002e640000000a00 */
[----:B-1----:R2:W5:Y:S01]  /*0210*/  LDG.E R47, desc[UR50][R4.64] ;  /* 0x00000032042f7981 */ /* 0x002562000c1e1900 */
[----:B------:R-:W-:Y:S05]  /*0220*/  BRA `(.L_x_2) ;  /* 0x0000000000087947 */ /* 0x000fea0003800000 */
.L_x_3:
[----:B------:R-:W2:Y:S02]  /*0230*/  LDCU UR4, c[0x0][0x8a0] ;  /* 0x00011400ff0477ac */ /* 0x000ea40008000800 */
[----:B--2---:R-:W-:Y:S02]  /*0240*/  MOV R47, UR4 ;  /* 0x00000004002f7c02 */ /* 0x004fe40008000f00 */
.L_x_2:
[----:B-12---:R-:W1:Y:S01]  /*0250*/  LDC.64 R4, c[0x0][0x888] ;  /* 0x00022200ff047b82 */ /* 0x006e620000000a00 */
[----:B------:R-:W-:Y:S01]  /*0260*/  IMAD.U32 R0, RZ, RZ, UR6 ;  /* 0x00000006ff007e24 */ /* 0x000fe2000f8e00ff */
[----:B------:R-:W-:Y:S01]  /*0270*/  ISETP.EQ.U32.AND P4, PT, R2, RZ, PT ;  /* 0x000000ff0200720c */ /* 0x000fe20003f82070 */
[----:B------:R-:W-:Y:S03]  /*0280*/  BSSY.RECONVERGENT B0, `(.L_x_4) ;  /* 0x0000012000007945 */ /* 0x000fe60003800200 */
[----:B------:R-:W-:Y:S02]  /*0290*/  ISETP.NE.OR P1, PT, R0, 0x1, !P2 ;  /* 0x000000010000780c */ /* 0x000fe40005725670 */
[----:B-1----:R-:W-:-:S04]  /*02a0*/  ISETP.NE.U32.AND P0, PT, R4, RZ, PT ;  /* 0x000000ff0400720c */ /* 0x002fc80003f05070 */
[----:B------:R-:W-:-:S13]  /*02b0*/  ISETP.NE.AND.EX P0, PT, R5, RZ, PT, P0 ;  /* 0x000000ff0500720c */ /* 0x000fda0003f05300 */
[----:B------:R-:W-:Y:S01]  /*02c0*/  VOTEU.ANY UP4, P0 ;  /* 0x0000000000ff7886 */ /* 0x000fe20000080100 */
[----:B------:R-:W-:Y:S02]  /*02d0*/  PLOP3.LUT P3, PT, PT, PT, UP4, 0x80, 0x8 ;  /* 0x000000000008781c */ /* 0x000fe40003f6f048 */
[----:B------:R-:W-:Y:S02]  /*02e0*/  ISETP.NE.OR P0, PT, R0, 0x3, !P2 ;  /* 0x000000030000780c */ /* 0x000fe40005705670 */
[----:B------:R-:W-:-:S04]  /*02f0*/  ISETP.EQ.OR.EX P5, PT, R3, RZ, !P3, P4 ;  /* 0x000000ff0300720c */ /* 0x000fc80005fa2740 */
[----:B------:R-:W-:Y:S01]  /*0300*/  P2R R101, PR, RZ, 0x20 ;  /* 0x00000020ff657803 */ /* 0x000fe20000000000 */
[----:B------:R-:W-:Y:S05]  /*0310*/  @P1 BRA `(.L_x_5) ;  /* 0x0000000000201947 */ /* 0x000fea0003800000 */
[----:B------:R-:W1:Y:S02]  /*0320*/  LDCU.64 UR4, c[0x0][0x348] ;  /* 0x00006900ff0477ac */ /* 0x000e640008000a00 */
[----:B-1----:R-:W-:Y:S02]  /*0330*/  UIADD3 UR8, UP1, UPT, UR4, 0x80, URZ ;  /* 0x0000008004087890 */ /* 0x002fe4000ff3e0ff */
[----:B------:R-:W-:Y:S02]  /*0340*/  UIADD3 UR4, UP0, UPT, UR4, 0x180, URZ ;  /* 0x0000018004047890 */ /* 0x000fe4000ff1e0ff */
[----:B------:R-:W-:Y:S02]  /*0350*/  UIADD3.X UR9, UPT, UPT, URZ, UR5, URZ, UP1, !UPT ;  /* 0x00000005ff097290 */ /* 0x000fe40008ffe4ff */
[----:B------:R-:W-:-:S07]  /*0360*/  UIADD3.X UR5, UPT, UPT, URZ, UR5, URZ, UP0, !UPT ;  /* 0x00000005ff057290 */ /* 0x000fce00087fe4ff */
[----:B------:R1:W-:Y:S02]  /*0370*/  UTMACCTL.PF [UR8] ;  /* 0x00000000080079b9 */ /* 0x0003e40008040000 */
[----:B------:R1:W-:Y:S02]  /*0380*/  UTMACCTL.PF [UR4] ;  /* 0x00000000040079b9 */ /* 0x0003e40008040000 */
[----:B-1----:R-:W-:Y:S01]  /*0390*/  NOP ;  /* 0x0000000000007918 */ /* 0x002fe20000000000 */
.L_x_5:
[----:B------:R-:W-:Y:S05]  /*03a0*/  BSYNC.RECONVERGENT B0 ;  /* 0x0000000000007941 */ /* 0x000fea0003800200 */
.L_x_4:
[----:B------:R-:W-:Y:S04]  /*03b0*/  BSSY.RECONVERGENT B0, `(.L_x_6) ;  /* 0x000000a000007945 */ /* 0x000fe80003800200 */
        /* <DEDUP_REMOVED lines=9> */
.L_x_7:
[----:B------:R-:W-:Y:S05]  /*0450*/  BSYNC.RECONVERGENT B0 ;  /* 0x0000000000007941 */ /* 0x000fea0003800200 */
.L_x_6:
[----:B------:R-:W-:Y:S01]  /*0460*/  UPLOP3.LUT UP1, UPT, UPT, UPT, UPT, 0x80, 0x8 ;  /* 0x000000000008789c */ /* 0x000fe20003f2f070 */
[----:B------:R-:W-:Y:S10]  /*0470*/  @!P5 BRA `(.L_x_8) ;  /* 0x000000000024d947 */ /* 0x000ff40003800000 */
[----:B------:R-:W-:Y:S01]  /*0480*/  ISETP.NE.U32.AND P1, PT, R2, RZ, PT ;  /* 0x000000ff0200720c */ /* 0x000fe20003f25070 */
[----:B------:R-:W-:Y:S01]  /*0490*/  USEL UR4, URZ, 0xffffffff, UP4 ;  /* 0xffffffffff047887 */ /* 0x000fe2000a000000 */
[----:B-----5:R-:W-:Y:S02]  /*04a0*/  FSETP.NEU.AND P0, PT, R49, RZ, PT ;  /* 0x000000ff3100720b */ /* 0x020fe40003f0d000 */
[----:B------:R-:W-:-:S11]  /*04b0*/  ISETP.NE.AND.EX P1, PT, R3, RZ, PT, P1 ;  /* 0x000000ff0300720c */ /* 0x000fd60003f25310 */
[----:B------:R-:W-:Y:S02]  /*04c0*/  VOTEU.ANY UP0, P0 ;  /* 0x0000000000ff7886 */ /* 0x000fe40000000100 */
[----:B------:R-:W-:-:S05]  /*04d0*/  VOTEU.ANY UP1, P1 ;  /* 0x0000000000ff7886 */ /* 0x000fca0000820100 */
[----:B------:R-:W-:-:S04]  /*04e0*/  @!UP1 USEL UR4, URZ, 0xffffffff, UP0 ;  /* 0xffffffffff049887 */ /* 0x000fc80008000000 */
[----:B------:R-:W-:-:S04]  /*04f0*/  ULOP3.LUT UR4, UR4, 0x1, URZ, 0xc0, !UPT ;  /* 0x0000000104047892 */ /* 0x000fc8000f8ec0ff */
[----:B------:R-:W-:-:S11]  /*0500*/  UISETP.NE.U32.AND UP1, UPT, UR4, 0x1, UPT ;  /* 0x000000010400788c */ /* 0x000fd6000bf25070 */
.L_x_8:
[----:B------:R-:W1:Y:S01]  /*0510*/  SHFL.IDX PT, R2, R100, RZ, 0x1f ;  /* 0x00001fff64027589 */ /* 0x000e6200000e0000 */
[----:B------:R-:W-:-:S04]  /*0520*/  UISETP.NE.AND UP0, UPT, UR6, 0x2, UPT ;  /* 0x000000020600788c */ /* 0x000fc8000bf05270 */
[----:B------:R-:W-:Y:S01]  /*0530*/  USEL UR15, URZ, 0x1, UP0 ;  /* 0x00000001ff0f7887 */ /* 0x000fe20008000000 */
[----:B-1----:R-:W-:-:S13]  /*0540*/  ISETP.NE.AND P0, PT, R2, RZ, PT ;  /* 0x000000ff0200720c */ /* 0x002fda0003f05270 */
[----:B------:R-:W-:Y:S05]  /*0550*/  @P0 BRA `(.L_x_9) ;  /* 0x0000000000680947 */ /* 0x000fea0003800000 */
[----:B------:R-:W1:Y:S01]  /*0560*/  S2UR UR5, SR_CgaCtaId ;  /* 0x00000000000579c3 */ /* 0x000e620000008800 */
[----:B------:R-:W-:Y:S01]  /*0570*/  UMOV UR7, 0x400 ;  /* 0x0000040000077882 */ /* 0x000fe20000000000 */
[----:B------:R-:W-:Y:S01]  /*0580*/  UMOV UR4, 0x1 ;  /* 0x0000000100047882 */ /* 0x000fe20000000000 */
[----:B------:R-:W-:Y:S01]  /*0590*/  ELECT P0, URZ, PT ;  /* 0x0000000000ff782f */ /* 0x000fe20003800000 */
[----:B------:R-:W-:-:S04]  /*05a0*/  UIADD3 UR8, UPT, UPT, -UR4, 0x100000, URZ ;  /* 0x0010000004087890 */ /* 0x000fc8000fffe1ff */
[----:B------:R-:W-:Y:S02]  /*05b0*/  USHF.L.U32 UR9, UR8, 0xb, URZ ;  /* 0x0000000b08097899 */ /* 0x000fe400080006ff */
[----:B------:R-:W-:Y:S02]  /*05c0*/  USHF.L.U32 UR8, UR8, 0x1, URZ ;  /* 0x0000000108087899 */ /* 0x000fe400080006ff */
[----:B-1----:R-:W-:Y:S01]  /*05d0*/  ULEA UR5, UR5, UR7, 0x18 ;  /* 0x0000000705057291 */ /* 0x002fe2000f8ec0ff */
[----:B------:R-:W1:Y:S11]  /*05e0*/  FENCE.VIEW.ASYNC.S ;  /* 0x00000000000073c6 */ /* 0x000e760000000000 */
[----:B-1----:R1:W2:Y:S01]  /*05f0*/  SYNCS.EXCH.64 URZ, [UR5], UR8 ;  /* 0x0000000805ff75b2 */ /* 0x0022a20008000100 */
[----:B------:R1:W3:Y:S01]  /*0600*/  SYNCS.EXCH.64 URZ, [UR5+0x40], UR8 ;  /* 0x0000400805ff75b2 */ /* 0x0002e20008000100 */
[----:B------:R1:W4:Y:S01]  /*0610*/  SYNCS.EXCH.64 URZ, [UR5+0x8], UR8 ;  /* 0x0000080805ff75b2 */ /* 0x0003220008000100 */
[----:B------:R1:W1:Y:S01]  /*0620*/  SYNCS.EXCH.64 URZ, [UR5+0x48], UR8 ;  /* 0x0000480805ff75b2 */ /* 0x0002620008000100 */
        /* <DEDUP_REMOVED lines=12> */
[----:B------:R-:W-:Y:S01]  /*06f0*/  NOP ;  /* 0x0000000000007918 */ /* 0x000fe20000000000 */
.L_x_9:
[----:B------:R-:W2:Y:S01]  /*0700*/  SHFL.IDX PT, R2, R100, RZ, 0x1f ;  /* 0x00001fff64027589 */ /* 0x000ea200000e0000 */
[----:B------:R-:W-:Y:S01]  /*0710*/  NOP ;  /* 0x0000000000007918 */ /* 0x000fe20000000000 */
[----:B--2---:R-:W-:-:S13]  /*0720*/  ISETP.NE.AND P0, PT, R2, 0x1, PT ;  /* 0x000000010200780c */ /* 0x004fda0003f05270 */
[----:B------:R-:W-:Y:S05]  /*0730*/  @P0 BRA `(.L_x_10) ;  /* 0x0000000000500947 */ /* 0x000fea0003800000 */
[----:B------:R-:W2:Y:S01]  /*0740*/  S2UR UR7, SR_CgaCtaId ;  /* 0x00000000000779c3 */ /* 0x000ea20000008800 */
[----:B-1----:R-:W-:Y:S01]  /*0750*/  UMOV UR8, 0x400 ;  /* 0x0000040000087882 */ /* 0x002fe20000000000 */
[----:B------:R-:W-:Y:S01]  /*0760*/  UMOV UR5, 0x20 ;  /* 0x0000002000057882 */ /* 0x000fe20000000000 */
[----:B------:R-:W-:Y:S01]  /*0770*/  UMOV UR4, 0x80 ;  /* 0x0000008000047882 */ /* 0x000fe20000000000 */
[----:B------:R-:W-:Y:S01]  /*0780*/  ELECT P0, URZ, PT ;  /* 0x0000000000ff782f */ /* 0x000fe20003800000 */
[----:B--2---:R-:W-:Y:S02]  /*0790*/  ULEA UR7, UR7, UR8, 0x18 ;  /* 0x0000000807077291 */ /* 0x004fe4000f8ec0ff */
[----:B------:R-:W-:-:S04]  /*07a0*/  UIADD3 UR8, UPT, UPT, -UR5, 0x100000, URZ ;  /* 0x0010000005087890 */ /* 0x000fc8000fffe1ff */
[----:B------:R-:W-:Y:S02]  /*07b0*/  USHF.L.U32 UR9, UR8, 0xb, URZ ;  /* 0x0000000b08097899 */ /* 0x000fe400080006ff */
[----:B------:R-:W-:Y:S02]  /*07c0*/  USHF.L.U32 UR8, UR8, 0x1, URZ ;  /* 0x0000000108087899 */ /* 0x000fe400080006ff */
[----:B------:R-:W-:-:S04]  /*07d0*/  UIADD3 UR4, UPT, UPT, -UR4, 0x100000, URZ ;  /* 0x0010000004047890 */ /* 0x000fc8000fffe1ff */
[----:B------:R-:W-:Y:S02]  /*07e0*/  USHF.L.U32 UR5, UR4, 0xb, URZ ;  /* 0x0000000b04057899 */ /* 0x000fe400080006ff */
[----:B------:R-:W-:Y:S01]  /*07f0*/  USHF.L.U32 UR4, UR4, 0x1, URZ ;  /* 0x0000000104047899 */ /* 0x000fe200080006ff */
[----:B------:R-:W1:Y:S03]  /*0800*/  FENCE.VIEW.ASYNC.S ;  /* 0x00000000000073c6 */ /* 0x000e660000000000 */
[----:B-1----:R2:W1:Y:S08]  /*0810*/  SYNCS.EXCH.64 URZ, [UR7+0x80], UR8 ;  /* 0x0000800807ff75b2 */ /* 0x0024700008000100 */
[----:B------:R2:W1:Y:S01]  /*0820*/  SYNCS.EXCH.64 URZ, [UR7+0x98], UR4 ;  /* 0x0000980407ff75b2 */ /* 0x0004620008000100 */
[----:B------:R2:W1:Y:S01]  /*0830*/  SYNCS.EXCH.64 URZ, [UR7+0x88], UR8 ;  /* 0x0000880807ff75b2 */ /* 0x0004620008000100 */
[----:B------:R2:W1:Y:S01]  /*0840*/  SYNCS.EXCH.64 URZ, [UR7+0xa0], UR4 ;  /* 0x0000a00407ff75b2 */ /* 0x0004620008000100 */
[----:B------:R2:W1:Y:S01]  /*0850*/  SYNCS.EXCH.64 URZ, [UR7+0x90], UR8 ;  /* 0x0000900807ff75b2 */ /* 0x0004620008000100 */
[----:B------:R2:W1:Y:S02]  /*0860*/  SYNCS.EXCH.64 URZ, [UR7+0xa8], UR4 ;  /* 0x0000a80407ff75b2 */ /* 0x0004640008000100 */
[----:B--2---:R-:W-:Y:S01]  /*0870*/  NOP ;  /* 0x0000000000007918 */ /* 0x004fe20000000000 */
.L_x_10:
[----:B------:R-:W2:Y:S01]  /*0880*/  SHFL.IDX PT, R2, R100, RZ, 0x1f ;  /* 0x00001fff64027589 */ /* 0x000ea200000e0000 */
[----:B------:R-:W-:Y:S01]  /*0890*/  NOP ;  /* 0x0000000000007918 */ /* 0x000fe20000000000 */
[----:B--2---:R-:W-:-:S13]  /*08a0*/  ISETP.NE.AND P0, PT, R2, 0x3, PT ;  /* 0x000000030200780c */ /* 0x004fda0003f05270 */
[----:B------:R-:W-:Y:S05]  /*08b0*/  @P0 BRA `(.L_x_11) ;  /* 0x0000000000300947 */ /* 0x000fea0003800000 */
[----:B-1----:R-:W1:Y:S01]  /*08c0*/  S2UR UR5, SR_CgaCtaId ;  /* 0x00000000000579c3 */ /* 0x002e620000008800 */
        /* <DEDUP_REMOVED lines=8> */
[----:B-1----:R2:W1:Y:S01]  /*0950*/  SYNCS.EXCH.64 URZ, [UR5+0xb0], UR8 ;  /* 0x0000b00805ff75b2 */ /* 0x0024620008000100 */
[----:B------:R2:W1:Y:S02]  /*0960*/  SYNCS.EXCH.64 URZ, [UR5+0xb8], UR8 ;  /* 0x0000b80805ff75b2 */ /* 0x0004640008000100 */
[----:B--2---:R-:W-:Y:S01]  /*0970*/  NOP ;  /* 0x0000000000007918 */ /* 0x004fe20000000000 */
.L_x_11:
[----:B------:R-:W2:Y:S01]  /*0980*/  SHFL.IDX PT, R2, R100, RZ, 0x1f ;  /* 0x00001fff64027589 */ /* 0x000ea200000e0000 */
[----:B------:R-:W-:Y:S01]  /*0990*/  NOP ;  /* 0x0000000000007918 */ /* 0x000fe20000000000 */
[----:B--2---:R-:W-:-:S13]  /*09a0*/  ISETP.NE.AND P0, PT, R2, 0x4, PT ;  /* 0x000000040200780c */ /* 0x004fda0003f05270 */
[----:B------:R-:W-:Y:S05]  /*09b0*/  @P0 BRA `(.L_x_12) ;  /* 0x0000000000440947 */ /* 0x000fea0003800000 */
[----:B-1----:R-:W1:Y:S01]  /*09c0*/  S2UR UR5, SR_CgaCtaId ;  /* 0x00000000000579c3 */ /* 0x002e620000008800 */
[----:B------:R-:W-:Y:S01]  /*09d0*/  UMOV UR8, 0x100 ;  /* 0x0000010000087882 */ /* 0x000fe20000000000 */
[----:B------:R-:W-:Y:S01]  /*09e0*/  UMOV UR7, 0x400 ;  /* 0x0000040000077882 */ /* 0x000fe20000000000 */
[----:B------:R-:W-:Y:S01]  /*09f0*/  USEL UR8, UR8, 0xe0, UP1 ;  /* 0x000000e008087887 */ /* 0x000fe20008800000 */
[----:B------:R-:W-:Y:S01]  /*0a00*/  UMOV UR4, 0x1 ;  /* 0x0000000100047882 */ /* 0x000fe20000000000 */
[----:B------:R-:W-:Y:S01]  /*0a10*/  ELECT P0, URZ, PT ;  /* 0x0000000000ff782f */ /* 0x000fe20003800000 */
[----:B------:R-:W-:-:S04]  /*0a20*/  UIADD3 UR10, UPT, UPT, -UR4, 0x100000, URZ ;  /* 0x00100000040a7890 */ /* 0x000fc8000fffe1ff */
[----:B------:R-:W-:Y:S02]  /*0a30*/  USHF.L.U32 UR11, UR10, 0xb, URZ ;  /* 0x0000000b0a0b7899 */ /* 0x000fe400080006ff */
[----:B------:R-:W-:Y:S02]  /*0a40*/  USHF.L.U32 UR10, UR10, 0x1, URZ ;  /* 0x000000010a0a7899 */ /* 0x000fe400080006ff */
        /* <DEDUP_REMOVED lines=8> */
.L_x_12:
        /* <DEDUP_REMOVED lines=20> */
[----:B------:R2:W1:Y:S02]  /*0c10*/  SYNCS.EXCH.64 URZ, [UR7+0xe8], UR4 ;  /* 0x0000e80407ff75b2 */ /* 0x0004640008000100 */
[----:B--2---:R-:W-:Y:S01]  /*0c20*/  NOP ;  /* 0x0000000000007918 */ /* 0x004fe20000000000 */
.L_x_13:
[----:B-1----:R-:W1:Y:S01]  /*0c30*/  S2UR UR8, SR_CTAID.X ;  /* 0x00000000000879c3 */ /* 0x002e620000002500 */
[----:B------:R-:W-:-:S05]  /*0c40*/  CS2R.32 R91, SR_CgaSize ;  /* 0x00000000005b7805 */ /* 0x000fca0000008a00 */
[----:B------:R-:W-:-:S05]  /*0c50*/  IMAD R91, R91, -0xa0, RZ ;  /* 0xffffff605b5b7824 */ /* 0x000fca00078e02ff */
[----:B------:R-:W-:-:S14]  /*0c60*/  R2UR UR7, R91 ;  /* 0x000000005b0772ca */ /* 0x000fdc00000e0000 */
[----:B------:R-:W2:Y:S01]  /*0c70*/  LDCU UR7, c[0x0][UR7+0x2b0] ;  /* 0x00005600070777ac */ /* 0x000ea20008000800 */
[----:B------:R-:W1:Y:S01]  /*0c80*/  S2R R17, SR_CTAID.Z ;  /* 0x0000000000117919 */ /* 0x000e620000002700 */
[----:B------:R-:W-:Y:S01]  /*0c90*/  NOP ;  /* 0x0000000000007918 */ /* 0x000fe20000000000 */
[----:B------:R-:W-:-:S05]  /*0ca0*/  CS2R.32 R91, SR_CgaSize ;  /* 0x00000000005b7805 */ /* 0x000fca0000008a00 */
[----:B------:R-:W-:-:S05]  /*0cb0*/  IMAD R91, R91, -0xa0, RZ ;  /* 0xffffff605b5b7824 */ /* 0x000fca00078e02ff */
[----:B------:R-:W-:-:S14]  /*0cc0*/  R2UR UR4, R91 ;  /* 0x000000005b0472ca */ /* 0x000fdc00000e0000 */
[----:B------:R-:W3:Y:S01]  /*0cd0*/  LDCU UR4, c[0x0][UR4+0x2b4] ;  /* 0x00005680040477ac */ /* 0x000ee20008000800 */
[----:B------:R-:W4:Y:S08]  /*0ce0*/  S2UR UR5, SR_CTAID.Y ;  /* 0x00000000000579c3 */ /* 0x000f300000002600 */
[----:B------:R-:W3:Y:S01]  /*0cf0*/  LDC R10, c[0x0][0xb24] ;  /* 0x0002c900ff0a7b82 */ /* 0x000ee20000000800 */
[----:B-1----:R-:W-:-:S02]  /*0d00*/  I2FP.F32.U32 R91, UR8 ;  /* 0x00000008005b7c45 */ /* 0x002fc40008201000 */
[----:B------:R-:W-:-:S05]  /*0d10*/  CS2R.32 R3, SR_CgaSize ;  /* 0x0000000000037805 */ /* 0x000fca0000008a00 */
[----:B------:R-:W-:-:S06]  /*0d20*/  IMAD R3, R3, -0xa0, RZ ;  /* 0xffffff6003037824 */ /* 0x000fcc00078e02ff */
[----:B------:R-:W1:Y:S01]  /*0d30*/  LDC R3, c[0x0][R3+0x2a0] ;  /* 0x0000a80003037b82 */ /* 0x000e620000000800 */
[----:B------:R-:W-:Y:S01]  /*0d40*/  MOV R18, UR8 ;  /* 0x0000000800127c02 */ /* 0x000fe20008000f00 */
[----:B--2---:R-:W-:Y:S01]  /*0d50*/  FMUL R91, R91, UR7 ;  /* 0x000000075b5b7c20 */ /* 0x004fe20008400000 */
[----:B----4-:R-:W-:Y:S02]  /*0d60*/  I2FP.F32.U32 R90, UR5 ;  /* 0x00000005005a7c45 */ /* 0x010fe40008201000 */
[----:B------:R-:W-:-:S05]  /*0d70*/  CS2R.32 R2, SR_CgaSize ;  /* 0x0000000000027805 */ /* 0x000fca0000008a00 */
[----:B------:R-:W-:-:S06]  /*0d80*/  IMAD R2, R2, -0xa0, RZ ;  /* 0xffffff6002027824 */ /* 0x000fcc00078e02ff */
[----:B------:R-:W2:Y:S01]  /*0d90*/  LDC R2, c[0x0][R2+0x2a4] ;  /* 0x0000a90002027b82 */ /* 0x000ea20000000800 */
[----:B------:R-:W-:Y:S01]  /*0da0*/  MOV R14, UR5 ;  /* 0x00000005000e7c02 */ /* 0x000fe20008000f00 */
[----:B------:R-:W4:Y:S01]  /*0db0*/  F2I.U32.TRUNC.NTZ R91, R91 ;  /* 0x0000005b005b7305 */ /* 0x000f22000020f000 */
[----:B---3--:R-:W-:-:S05]  /*0dc0*/  FMUL R90, R90, UR4 ;  /* 0x000000045a5a7c20 */ /* 0x008fca0008400000 */
[----:B------:R-:W-:Y:S01]  /*0dd0*/  BAR.SYNC.DEFER_BLOCKING 0x0 ;  /* 0x0000000000007b1d */ /* 0x000fe20000010000 */
[----:B------:R-:W-:-:S05]  /*0de0*/  ISETP.GE.AND P0, PT, R10, 0x1, PT ;  /* 0x000000010a00780c */ /* 0x000fca0003f06270 */
[----:B------:R-:W3:Y:S01]  /*0df0*/  F2I.U32.TRUNC.NTZ R90, R90 ;  /* 0x0000005a005a7305 */ /* 0x000ee2000020f000 */
[----:B----4-:R-:W-:-:S05]  /*0e00*/  IADD3 R91, PT, PT, -R91, RZ, RZ ;  /* 0x000000ff5b5b7210 */ /* 0x010fca0007ffe1ff */
[----:B-1----:R-:W-:Y:S01]  /*0e10*/  IMAD R91, R3, R91, UR8 ;  /* 0x00000008035b7e24 */ /* 0x002fe2000f8e025b */
[----:B---3--:R-:W-:-:S05]  /*0e20*/  IADD3 R90, PT, PT, -R90, RZ, RZ ;  /* 0x000000ff5a5a7210 */ /* 0x008fca0007ffe1ff */
[----:B--2---:R-:W-:Y:S01]  /*0e30*/  IMAD R90, R2, R90, UR5 ;  /* 0x00000005025a7e24 */ /* 0x004fe2000f8e025a */
[----:B------:R-:W-:Y:S06]  /*0e40*/  @!P0 BRA `(.L_x_14) ;  /* 0x0000000000b88947 */ /* 0x000fec0003800000 */
[----:B------:R-:W1:Y:S01]  /*0e50*/  LDC.64 R4, c[0x0][0xb18] ;  /* 0x0002c600ff047b82 */ /* 0x000e620000000a00 */
[----:B------:R-:W-:-:S07]  /*0e60*/  ISETP.NE.AND P0, PT, R10, 0x1, PT ;  /* 0x000000010a00780c */ /* 0x000fce0003f05270 */
[----:B------:R-:W2:Y:S08]  /*0e70*/  LDC R9, c[0x0][0xb0c] ;  /* 0x0002c300ff097b82 */ /* 0x000eb00000000800 */
[----:B------:R-:W3:Y:S08]  /*0e80*/  LDC R12, c[0x0][0x370] ;  /* 0x0000dc00ff0c7b82 */ /* 0x000ef00000000800 */
[----:B------:R-:W4:Y:S01]  /*0e90*/  LDC R11, c[0x0][0x374] ;  /* 0x0000dd00ff0b7b82 */ /* 0x000f220000000800 */
[----:B-1----:R-:W-:-:S07]  /*0ea0*/  ISETP.NE.AND P1, PT, R4, 0x1, PT ;  /* 0x000000010400780c */ /* 0x002fce0003f25270 */
[----:B------:R-:W3:Y:S01]  /*0eb0*/  LDC.64 R6, c[0x0][0xb10] ;  /* 0x0002c400ff067b82 */ /* 0x000ee20000000a00 */
[----:B--2---:R-:W-:-:S07]  /*0ec0*/  ISETP.NE.AND P3, PT, R9, 0x1, PT ;  /* 0x000000010900780c */ /* 0x004fce0003f65270 */
[----:B------:R-:W1:Y:S08]  /*0ed0*/  LDC R8, c[0x0][0xb20] ;  /* 0x0002c800ff087b82 */ /* 0x000e700000000800 */
[----:B------:R-:W2:Y:S01]  /*0ee0*/  LDC.64 R2, c[0x0][0xb28] ;  /* 0x0002ca00ff027b82 */ /* 0x000ea20000000a00 */
[----:B----4-:R-:W-:-:S04]  /*0ef0*/  IMAD.HI.U32 R13, R11, R5, RZ ;  /* 0x000000050b0d7227 */ /* 0x010fc800078e00ff */
[----:B------:R-:W-:-:S04]  /*0f00*/  IMAD.HI.U32 R5, R14, R5, RZ ;  /* 0x000000050e057227 */ /* 0x000fc800078e00ff */
[----:B---3--:R-:W-:-:S05]  /*0f10*/  IMAD.HI.U32 R15, R12, R6, RZ ;  /* 0x000000060c0f7227 */ /* 0x008fca00078e00ff */
[-C--:B------:R-:W-:Y:S01]  /*0f20*/  @P3 SHF.R.U32.HI R12, RZ, R7.reuse, R15 ;  /* 0x00000007ff0c3219 */ /* 0x080fe2000001160f */
[----:B------:R-:W-:Y:S01]  /*0f30*/  IMAD.HI.U32 R15, R18, R6, RZ ;  /* 0x00000006120f7227 */ /* 0x000fe200078e00ff */
[-C--:B-1----:R-:W-:Y:S02]  /*0f40*/  @P1 SHF.R.U32.HI R11, RZ, R8.reuse, R13 ;  /* 0x00000008ff0b1219 */ /* 0x082fe4000001160d */
[----:B------:R-:W-:Y:S02]  /*0f50*/  SHF.R.U32.HI R5, RZ, R8, R5 ;  /* 0x00000008ff057219 */ /* 0x000fe40000011605 */
[----:B------:R-:W-:Y:S02]  /*0f60*/  SHF.R.U32.HI R15, RZ, R7, R15 ;  /* 0x00000007ff0f7219 */ /* 0x000fe4000001160f */
[----:B------:R-:W-:Y:S01]  /*0f70*/  SEL R5, R14, R5, !P1 ;  /* 0x000000050e057207 */ /* 0x000fe20004800000 */
[----:B--2---:R-:W-:Y:S01]  /*0f80*/  IMAD.HI.U32 R13, R11, R2, RZ ;  /* 0x000000020b0d7227 */ /* 0x004fe200078e00ff */
[----:B------:R-:W-:-:S03]  /*0f90*/  SEL R15, R18, R15, !P3 ;  /* 0x0000000f120f7207 */ /* 0x000fc60005800000 */
[----:B------:R-:W-:Y:S01]  /*0fa0*/  IMAD.HI.U32 R6, R12, R2, RZ ;  /* 0x000000020c067227 */ /* 0x000fe200078e00ff */
[----:B------:R-:W-:-:S04]  /*0fb0*/  @P0 SHF.R.U32.HI R11, RZ, R3, R13 ;  /* 0x00000003ff0b0219 */ /* 0x000fc8000001160d */
[----:B------:R-:W-:Y:S01]  /*0fc0*/  @P0 SHF.R.U32.HI R12, RZ, R3, R6 ;  /* 0x00000003ff0c0219 */ /* 0x000fe20000011606 */
[----:B------:R-:W-:-:S04]  /*0fd0*/  IMAD R11, R11, R10, RZ ;  /* 0x0000000a0b0b7224 */ /* 0x000fc800078e02ff */
[----:B------:R-:W-:Y:S01]  /*0fe0*/  IMAD R6, R12, R10, RZ ;  /* 0x0000000a0c067224 */ /* 0x000fe200078e02ff */
[----:B------:R-:W-:-:S04]  /*0ff0*/  ISETP.GE.AND P1, PT, R5, R11, PT ;  /* 0x0000000b0500720c */ /* 0x000fc80003f26270 */
[----:B------:R-:W-:Y:S01]  /*1000*/  ISETP.GE.OR P1, PT, R15, R6, P1 ;  /* 0x000000060f00720c */ /* 0x000fe20000f26670 */
[----:B------:R-:W-:-:S05]  /*1010*/  IMAD.HI.U32 R6, R5, R2, RZ ;  /* 0x0000000205067227 */ /* 0x000fca00078e00ff */
[----:B------:R-:W-:-:S04]  /*1020*/  SHF.R.U32.HI R6, RZ, R3, R6 ;  /* 0x00000003ff067219 */ /* 0x000fc80000011606 */
[----:B------:R-:W-:-:S03]  /*1030*/  SEL R6, R5, R6, !P0 ;  /* 0x0000000605067207 */ /* 0x000fc60004000000 */
[----:B------:R-:W-:Y:S01]  /*1040*/  @!P1 IMAD.HI.U32 R7, R15, R2, RZ ;  /* 0x000000020f079227 */ /* 0x000fe200078e00ff */
[----:B------:R-:W-:-:S04]  /*1050*/  IADD3 R2, PT, PT, -R6, RZ, RZ ;  /* 0x000000ff06027210 */ /* 0x000fc80007ffe1ff */
[----:B------:R-:W-:Y:S01]  /*1060*/  @!P1 SHF.R.U32.HI R3, RZ, R3, R7 ;  /* 0x00000003ff039219 */ /* 0x000fe20000011607 */
[----:B------:R-:W-:Y:S01]  /*1070*/  IMAD R2, R10, R2, R5 ;  /* 0x000000020a027224 */ /* 0x000fe200078e0205 */
[----:B------:R-:W-:Y:S02]  /*1080*/  IADD3 R7, PT, PT, -R5, RZ, RZ ;  /* 0x000000ff05077210 */ /* 0x000fe40007ffe1ff */
[----:B------:R-:W-:-:S03]  /*1090*/  @!P1 SEL R3, R15, R3, !P0 ;  /* 0x000000030f039207 */ /* 0x000fc60004000000 */
[----:B------:R-:W-:Y:S02]  /*10a0*/  IMAD R7, R4, R7, R14 ;  /* 0x0000000704077224 */ /* 0x000fe400078e020e */
[--C-:B------:R-:W-:Y:S02]  /*10b0*/  @!P1 IMAD.IADD R6, R6, 0x1, -R3.reuse ;  /* 0x0000000106069824 */ /* 0x100fe400078e0a03 */
[----:B------:R-:W-:Y:S01]  /*10c0*/  @!P1 IMAD R3, R2, R12, R3 ;  /* 0x0000000c02039224 */ /* 0x000fe200078e0203 */
[----:B------:R-:W-:Y:S01]  /*10d0*/  IADD3 R2, PT, PT, -R15, RZ, RZ ;  /* 0x000000ff0f027210 */ /* 0x000fe20007ffe1ff */
[----:B------:R-:W-:Y:S02]  /*10e0*/  @!P1 IMAD R5, R6, R10, R15 ;  /* 0x0000000a06059224 */ /* 0x000fe400078e020f */
[----:B------:R-:W-:Y:S02]  /*10f0*/  @!P1 IMAD.MOV.U32 R15, RZ, RZ, R3 ;  /* 0x000000ffff0f9224 */ /* 0x000fe400078e0003 */
[----:B------:R-:W-:-:S02]  /*1100*/  IMAD R2, R9, R2, R18 ;  /* 0x0000000209027224 */ /* 0x000fc400078e0212 */
[----:B------:R-:W-:Y:S02]  /*1110*/  IMAD R14, R5, R4, R7 ;  /* 0x00000004050e7224 */ /* 0x000fe400078e0207 */
[----:B------:R-:W-:Y:S02]  /*1120*/  IMAD R18, R15, R9, R2 ;  /* 0x000000090f127224 */ /* 0x000fe400078e0202 */
.L_x_14:
[----:B------:R-:W1:Y:S01]  /*1130*/  LDCU UR4, c[0x0][0xb30] ;  /* 0x00016600ff0477ac */ /* 0x000e620008000800 */
[----:B------:R-:W2:Y:S08]  /*1140*/  S2UR UR45, SR_CgaCtaId ;  /* 0x00000000002d79c3 */ /* 0x000eb00000008800 */
[----:B------:R-:W3:Y:S01]  /*1150*/  LDC R40, c[0x0][0xb24] ;  /* 0x0002c900ff287b82 */ /* 0x000ee20000000800 */
[----:B-1----:R-:W-:-:S09]  /*1160*/  UISETP.NE.AND UP0, UPT, UR4, 0x1, UPT ;  /* 0x000000010400788c */ /* 0x002fd2000bf05270 */
[----:B--2---:R-:W-:Y:S05]  /*1170*/  BRA.U UP0, `(.L_x_15) ;  /* 0x0000000100407547 */ /* 0x004fea000b800000 */
[----:B------:R-:W1:Y:S08]  /*1180*/  LDC.64 R4, c[0x0][0xb10] ;  /* 0x0002c400ff047b82 */ /* 0x000e700000000a00 */
[----:B------:R-:W2:Y:S08]  /*1190*/  LDC.64 R2, c[0x0][0xb18] ;  /* 0x0002c600ff027b82 */ /* 0x000eb00000000a00 */
[----:B------:R-:W4:Y:S08]  /*11a0*/  LDC R6, c[0x0][0xb20] ;  /* 0x0002c800ff067b82 */ /* 0x000f300000000800 */
[----:B------:R-:W3:Y:S01]  /*11b0*/  LDC R7, c[0x0][0xb0c] ;  /* 0x0002c300ff077b82 */ /* 0x000ee20000000800 */
[----:B-1----:R-:W-:-:S05]  /*11c0*/  IMAD.HI.U32 R4, R18, R4, RZ ;  /* 0x0000000412047227 */ /* 0x002fca00078e00ff */
[----:B------:R-:W-:Y:S01]  /*11d0*/  SHF.R.U32.HI R4, RZ, R5, R4 ;  /* 0x00000005ff047219 */ /* 0x000fe20000011604 */
[----:B--2---:R-:W-:Y:S01]  /*11e0*/  IMAD.HI.U32 R3, R14, R3, RZ ;  /* 0x000000030e037227 */ /* 0x004fe200078e00ff */
[----:B------:R-:W-:-:S04]  /*11f0*/  ISETP.NE.AND P0, PT, R2, 0x1, PT ;  /* 0x000000010200780c */ /* 0x000fc80003f05270 */
[----:B----4-:R-:W-:-:S04]  /*1200*/  SHF.R.U32.HI R3, RZ, R6, R3 ;  /* 0x00000006ff037219 */ /* 0x010fc80000011603 */
[----:B------:R-:W-:Y:S02]  /*1210*/  SEL R3, R14, R3, !P0 ;  /* 0x000000030e037207 */ /* 0x000fe40004000000 */
[----:B---3--:R-:W-:-:S04]  /*1220*/  ISETP.NE.AND P1, PT, R7, 0x1, PT ;  /* 0x000000010700780c */ /* 0x008fc80003f25270 */
[----:B------:R-:W-:-:S05]  /*1230*/  SEL R4, R18, R4, !P1 ;  /* 0x0000000412047207 */ /* 0x000fca0004800000 */
[----:B------:R-:W-:Y:S02]  /*1240*/  IMAD.IADD R5, R3, 0x1, -R4 ;  /* 0x0000000103057824 */ /* 0x000fe400078e0a04 */
[----:B------:R-:W-:Y:S02]  /*1250*/  IMAD.IADD R3, R4, 0x1, -R3 ;  /* 0x0000000104037824 */ /* 0x000fe400078e0a03 */
[----:B------:R-:W-:Y:S02]  /*1260*/  IMAD R18, R5, R7, R18 ;  /* 0x0000000705127224 */ /* 0x000fe400078e0212 */
[----:B------:R-:W-:-:S07]  /*1270*/  IMAD R14, R3, R2, R14 ;  /* 0x00000002030e7224 */ /* 0x000fce00078e020e */
.L_x_15:
[----:B------:R-:W-:Y:S01]  /*1280*/  BAR.SYNC.DEFER_BLOCKING 0x0 ;  /* 0x0000000000007b1d */ /* 0x000fe20000010000 */
[----:B------:R-:W-:Y:S01]  /*1290*/  UISETP.NE.AND UP0, UPT, UR6, 0x2, UPT ;  /* 0x000000020600788c */ /* 0x000fe2000bf05270 */
[----:B------:R-:W-:Y:S02]  /*12a0*/  ISETP.NE.OR P0, PT, R0, 0x2, !P2 ;  /* 0x000000020000780c */ /* 0x000fe40005705670 */
[----:B------:R-:W-:-:S06]  /*12b0*/  LOP3.LUT R2, R102, 0x1f, RZ, 0xc0, !PT ;  /* 0x0000001f66027812 */ /* 0x000fcc00078ec0ff */
[----:B------:R-:W-:Y:S05]  /*12c0*/  BRA.U UP0, `(.L_x_16) ;  /* 0x00000019004c7547 */ /* 0x000fea000b800000 */
[----:B------:R-:W1:Y:S01]  /*12d0*/  LDCU UR6, c[0x0][0x388] ;  /* 0x00007100ff0677ac */ /* 0x000e620008000800 */
[----:B------:R-:W2:Y:S01]  /*12e0*/  LDC R10, c[0x0][0x370] ;  /* 0x0000dc00ff0a7b82 */ /* 0x000ea20000000800 */
[----:B------:R-:W-:Y:S01]  /*12f0*/  PLOP3.LUT P1, PT, PT, PT, UP1, 0x80, 0x8 ;  /* 0x000000000008781c */ /* 0x000fe20003f2f018 */
[----:B------:R-:W-:Y:S01]  /*1300*/  IMAD.MOV.U32 R13, RZ, RZ, RZ ;  /* 0x000000ffff0d7224 */ /* 0x000fe200078e00ff */
[----:B------:R-:W4:Y:S01]  /*1310*/  LDCU UR4, c[0x0][0x38c] ;  /* 0x00007180ff0477ac */ /* 0x000f220008000800 */
[----:B------:R-:W-:Y:S02]  /*1320*/  ISETP.EQ.OR P5, PT, R2, RZ, P0 ;  /* 0x000000ff0200720c */ /* 0x000fe400007a2670 */
[----:B------:R-:W-:Y:S01]  /*1330*/  PLOP3.LUT P1, PT, P1, PT, PT, 0x8, 0x80 ;  /* 0x000000000080781c */ /* 0x000fe20000f2e170 */
[----:B------:R-:W3:Y:S01]  /*1340*/  LDCU UR35, c[0x0][0x390] ;  /* 0x00007200ff2377ac */ /* 0x000ee20008000800 */
[----:B------:R-:W2:Y:S01]  /*1350*/  LDC R0, c[0x0][0x374] ;  /* 0x0000dd00ff007b82 */ /* 0x000ea20000000800 */
[----:B------:R-:W2:Y:S01]  /*1360*/  LDCU.64 UR36, c[0x0][0x348] ;  /* 0x00006900ff2477ac */ /* 0x000ea20008000a00 */
[----:B------:R-:W-:Y:S01]  /*1370*/  UMOV UR33, 0x1 ;  /* 0x0000000100217882 */ /* 0x000fe20000000000 */
[----:B------:R-:W-:Y:S01]  /*1380*/  UMOV UR32, URZ ;  /* 0x000000ff00207c82 */ /* 0x000fe20008000000 */
[----:B-1----:R-:W-:Y:S01]  /*1390*/  UIADD3 UR6, UPT, UPT, UR6, 0x3f, URZ ;  /* 0x0000003f06067890 */ /* 0x002fe2000fffe0ff */
[----:B------:R-:W-:Y:S01]  /*13a0*/  UMOV UR20, URZ ;  /* 0x000000ff00147c82 */ /* 0x000fe20008000000 */
[----:B------:R-:W-:-:S02]  /*13b0*/  UMOV UR31, URZ ;  /* 0x000000ff001f7c82 */ /* 0x000fc40008000000 */
[----:B------:R-:W-:-:S04]  /*13c0*/  USHF.R.S32.HI UR5, URZ, 0x1f, UR6 ;  /* 0x0000001fff057899 */ /* 0x000fc80008011406 */
[----:B------:R-:W-:-:S04]  /*13d0*/  ULEA.HI UR5, UR5, UR6, URZ, 0x6 ;  /* 0x0000000605057291 */ /* 0x000fc8000f8f30ff */
[----:B------:R-:W-:-:S04]  /*13e0*/  USHF.R.S32.HI UR5, URZ, 0x6, UR5 ;  /* 0x00000006ff057899 */ /* 0x000fc80008011405 */
[----:B----4-:R-:W-:-:S04]  /*13f0*/  UIMAD UR4, UR5, UR4, URZ ;  /* 0x00000004050472a4 */ /* 0x010fc8000f8e02ff */
[----:B---3--:R-:W-:-:S04]  /*1400*/  UIMAD UR35, UR4, UR35, URZ ;  /* 0x00000023042372a4 */ /* 0x008fc8000f8e02ff */
[----:B------:R-:W-:Y:S02]  /*1410*/  UISETP.NE.AND UP2, UPT, UR35, URZ, UPT ;  /* 0x000000ff2300728c */ /* 0x000fe4000bf45270 */
[----:B------:R-:W-:-:S04]  /*1420*/  UISETP.LT.U32.AND UP0, UPT, UR35, 0x8, UPT ;  /* 0x000000082300788c */ /* 0x000fc8000bf01070 */
[----:B------:R-:W-:-:S04]  /*1430*/  USEL UR34, UR35, 0x8, UP0 ;  /* 0x0000000823227887 */ /* 0x000fc80008000000 */
[----:B------:R-:W-:Y:S02]  /*1440*/  UIADD3 UR23, UPT, UPT, UR34, -0x1, URZ ;  /* 0xffffffff22177890 */ /* 0x000fe4000fffe0ff */
[----:B------:R-:W-:Y:S02]  /*1450*/  @!UP2 UIADD3 UR23, UPT, UPT, UR34, URZ, URZ ;  /* 0x000000ff2217a290 */ /* 0x000fe4000fffe0ff */
[----:B------:R-:W-:Y:S02]  /*1460*/  UIADD3 UR34, UPT, UPT, UR35, -UR34, URZ ;  /* 0x8000002223227290 */ /* 0x000fe4000fffe0ff */
[----:B--2---:R-:W-:-:S12]  /*1470*/  UIADD3 UR23, UPT, UPT, UR23, 0x1, URZ ;  /* 0x0000000117177890 */ /* 0x004fd8000fffe0ff */
.L_x_32:
[----:B------:R-:W1:Y:S01]  /*1480*/  S2UR UR22, SR_CgaCtaId ;  /* 0x00000000001679c3 */ /* 0x000e620000008800 */
[----:B------:R-:W-:Y:S01]  /*1490*/  UMOV UR4, 0x400 ;  /* 0x0000040000047882 */ /* 0x000fe20000000000 */
[----:B------:R-:W-:Y:S01]  /*14a0*/  IMAD.U32 R2, RZ, RZ, UR33 ;  /* 0x00000021ff027e24 */ /* 0x000fe2000f8e00ff */
[----:B------:R-:W-:Y:S01]  /*14b0*/  UISETP.NE.AND UP0, UPT, UR35, URZ, UPT ;  /* 0x000000ff2300728c */ /* 0x000fe2000bf05270 */
[----:B------:R-:W-:Y:S01]  /*14c0*/  R2UR UR26, R14 ;  /* 0x000000000e1a72ca */ /* 0x000fe200000e0000 */
[----:B------:R-:W-:Y:S01]  /*14d0*/  IMAD.SHL.U32 R18, R18, 0x80, RZ ;  /* 0x0000008012127824 */ /* 0x000fe200078e00ff */
[----:B------:R-:W-:Y:S01]  /*14e0*/  UMOV UR30, URZ ;  /* 0x000000ff001e7c82 */ /* 0x000fe20008000000 */
[----:B------:R-:W-:Y:S01]  /*14f0*/  SHF.L.U32 R2, R2, 0x1f, RZ ;  /* 0x0000001f02027819 */ /* 0x000fe200000006ff */
[----:B------:R-:W-:Y:S01]  /*1500*/  UMOV UR29, URZ ;  /* 0x000000ff001d7c82 */ /* 0x000fe20008000000 */
[----:B------:R-:W-:-:S08]  /*1510*/  UMOV UR28, URZ ;  /* 0x000000ff001c7c82 */ /* 0x000fd00008000000 */
[----:B------:R-:W-:Y:S02]  /*1520*/  USHF.L.U32 UR26, UR26, 0x6, URZ ;  /* 0x000000061a1a7899 */ /* 0x000fe400080006ff */
[----:B-1----:R-:W-:-:S04]  /*1530*/  ULEA UR22, UR22, UR4, 0x18 ;  /* 0x0000000416167291 */ /* 0x002fc8000f8ec0ff */
[----:B------:R-:W-:-:S09]  /*1540*/  ULEA UR4, UR32, UR22, 0x3 ;  /* 0x0000001620047291 */ /* 0x000fd2000f8e18ff */
[----:B----4-:R1:W2:Y:S01]  /*1550*/  SYNCS.PHASECHK.TRANS64.TRYWAIT P3, [UR4+0x40], R2 ;  /* 0x00004002ff0075a7 */ /* 0x0102a20008061104 */
[----:B---3--:R-:W-:Y:S05]  /*1560*/  BRA.U !UP0, `(.L_x_17) ;  /* 0x00000005086c7547 */ /* 0x008fea000b800000 */
[----:B------:R-:W3:Y:S01]  /*1570*/  LDC.64 R8, c[0x0][0x480] ;  /* 0x00012000ff087b82 */ /* 0x000ee20000000a00 */
[----:B------:R-:W4:Y:S01]  /*1580*/  LDCU UR16, c[0x0][0x390] ;  /* 0x00007200ff1077ac */ /* 0x000f220008000800 */
[----:B------:R-:W2:Y:S06]  /*1590*/  LDCU UR17, c[0x0][0x38c] ;  /* 0x00007180ff1177ac */ /* 0x000eac0008000800 */
[----:B------:R-:W4:Y:S01]  /*15a0*/  LDC.64 R6, c[0x0][0x488] ;  /* 0x00012200ff067b82 */ /* 0x000f220000000a00 */
[----:B------:R-:W2:Y:S01]  /*15b0*/  LDCU.64 UR14, c[0x0][0x4b8] ;  /* 0x00009700ff0e77ac */ /* 0x000ea20008000a00 */
[----:B------:R-:W-:Y:S01]  /*15c0*/  UIADD3 UR31, UPT, UPT, UR23, UR20, URZ ;  /* 0x00000014171f7290 */ /* 0x000fe2000fffe0ff */
[----:B------:R-:W-:-:S05]  /*15d0*/  UMOV UR30, URZ ;  /* 0x000000ff001e7c82 */ /* 0x000fca0008000000 */
[----:B-1----:R-:W1:Y:S01]  /*15e0*/  LDC.64 R2, c[0x0][0x490] ;  /* 0x00012400ff027b82 */ /* 0x002e620000000a00 */
[----:B------:R-:W-:Y:S01]  /*15f0*/  UMOV UR18, UR32 ;  /* 0x0000002000127c82 */ /* 0x000fe20008000000 */
[----:B------:R-:W-:Y:S01]  /*1600*/  UMOV UR28, URZ ;  /* 0x000000ff001c7c82 */ /* 0x000fe20008000000 */
[----:B------:R-:W-:Y:S01]  /*1610*/  UMOV UR29, URZ ;  /* 0x000000ff001d7c82 */ /* 0x000fe20008000000 */
[----:B---3--:R-:W-:Y:S01]  /*1620*/  IMAD.HI.U32 R9, R18, R9, RZ ;  /* 0x0000000912097227 */ /* 0x008fe200078e00ff */
[----:B------:R-:W-:-:S03]  /*1630*/  ISETP.NE.AND P2, PT, R8, 0x1, PT ;  /* 0x000000010800780c */ /* 0x000fc60003f45270 */
[----:B------:R-:W3:Y:S01]  /*1640*/  LDC.64 R4, c[0x0][0x4b0] ;  /* 0x00012c00ff047b82 */ /* 0x000ee20000000a00 */
[----:B----4-:R-:W-:-:S04]  /*1650*/  SHF.R.U32.HI R6, RZ, R6, R9 ;  /* 0x00000006ff067219 */ /* 0x010fc80000011609 */
[----:B------:R-:W-:Y:S02]  /*1660*/  SEL R6, R18, R6, !P2 ;  /* 0x0000000612067207 */ /* 0x000fe40005000000 */
[----:B------:R-:W-:Y:S02]  /*1670*/  ISETP.NE.AND P2, PT, R7, 0x1, PT ;  /* 0x000000010700780c */ /* 0x000fe40003f45270 */
[C---:B------:R-:W-:Y:S01]  /*1680*/  R2UR UR4, R6.reuse ;  /* 0x00000000060472ca */ /* 0x040fe200000e0000 */
[----:B-1----:R-:W-:-:S04]  /*1690*/  IMAD.HI.U32 R2, R6, R2, RZ ;  /* 0x0000000206027227 */ /* 0x002fc800078e00ff */
[----:B------:R-:W-:Y:S01]  /*16a0*/  IMAD.MOV R14, RZ, RZ, -R6 ;  /* 0x000000ffff0e7224 */ /* 0x000fe200078e0a06 */
[----:B------:R-:W-:-:S03]  /*16b0*/  SHF.R.U32.HI R2, RZ, R3, R2 ;  /* 0x00000003ff027219 */ /* 0x000fc60000011602 */
[----:B------:R-:W-:Y:S01]  /*16c0*/  IMAD R14, R8, R14, R18 ;  /* 0x0000000e080e7224 */ /* 0x000fe200078e0212 */
[----:B------:R-:W-:Y:S01]  /*16d0*/  R2UR UR13, R2 ;  /* 0x00000000020d72ca */ /* 0x000fe200000e0000 */
[----:B------:R-:W-:Y:S01]  /*16e0*/  VOTEU.ANY UP0, P2 ;  /* 0x0000000000ff7886 */ /* 0x000fe20001000100 */
[----:B------:R-:W1:Y:S01]  /*16f0*/  LDC.64 R2, c[0x0][0x4d0] ;  /* 0x00013400ff027b82 */ /* 0x000e620000000a00 */
[----:B---3--:R-:W-:Y:S02]  /*1700*/  R2UR UR8, R4 ;  /* 0x00000000040872ca */ /* 0x008fe400000e0000 */
[----:B------:R-:W-:Y:S02]  /*1710*/  R2UR UR9, R14 ;  /* 0x000000000e0972ca */ /* 0x000fe400000e0000 */
[----:B------:R-:W-:-:S06]  /*1720*/  R2UR UR6, R5 ;  /* 0x00000000050672ca */ /* 0x000fcc00000e0000 */
[----:B------:R-:W-:Y:S01]  /*1730*/  USEL UR13, UR4, UR13, !UP0 ;  /* 0x0000000d040d7287 */ /* 0x000fe2000c000000 */
[----:B------:R-:W3:Y:S05]  /*1740*/  LDCU.64 UR4, c[0x0][0x4d8] ;  /* 0x00009b00ff0477ac */ /* 0x000eea0008000a00 */
[----:B------:R-:W-:-:S04]  /*1750*/  IMAD R9, RZ, RZ, -UR13 ;  /* 0x8000000dff097e24 */ /* 0x000fc8000f8e02ff */
[----:B------:R-:W-:Y:S01]  /*1760*/  IMAD R9, R7, R9, R6 ;  /* 0x0000000907097224 */ /* 0x000fe200078e0206 */
[----:B-1----:R-:W-:-:S04]  /*1770*/  R2UR UR11, R2 ;  /* 0x00000000020b72ca */ /* 0x002fc800000e0000 */
[----:B------:R-:W-:Y:S02]  /*1780*/  R2UR UR7, R9 ;  /* 0x00000000090772ca */ /* 0x000fe400000e0000 */
[----:B------:R-:W-:-:S07]  /*1790*/  R2UR UR12, R3 ;  /* 0x00000000030c72ca */ /* 0x000fce00000e0000 */
[----:B------:R-:W-:-:S06]  /*17a0*/  UIMAD UR11, UR9, UR8, UR11 ;  /* 0x00000008090b72a4 */ /* 0x000fcc000f8e020b */
[----:B--23--:R-:W-:-:S12]  /*17b0*/  UIMAD UR12, UR7, UR6, UR12 ;  /* 0x00000006070c72a4 */ /* 0x00cfd8000f8e020c */
.L_x_22:
[----:B--2---:R-:W-:Y:S01]  /*17c0*/  @!P0 MOV R3, 0x6000 ;  /* 0x0000600000038802 */ /* 0x004fe20000000f00 */
[----:B------:R-:W-:Y:S01]  /*17d0*/  ULEA UR9, UR18, UR22, 0x3 ;  /* 0x0000001612097291 */ /* 0x000fe2000f8e18ff */
[----:B----4-:R-:W-:Y:S11]  /*17e0*/  @P3 BRA `(.L_x_18) ;  /* 0x0000000000103947 */ /* 0x010ff60003800000 */
[----:B------:R-:W-:Y:S04]  /*17f0*/  MOV R4, UR33 ;  /* 0x0000002100047c02 */ /* 0x000fe80008000f00 */
[----:B------:R-:W-:Y:S04]  /*1800*/  SHF.L.U32 R4, R4, 0x1f, RZ ;  /* 0x0000001f04047819 */ /* 0x000fe800000006ff */
[----:B------:R-:W1:Y:S02]  /*1810*/  SYNCS.PHASECHK.TRANS64.TRYWAIT P2, [UR9+0x40], R4 ;  /* 0x00004004ff0075a7 */ /* 0x000e640008041109 */
[----:B-1----:R-:W-:Y:S05]  /*1820*/  @!P2 BRA `(.L_x_19) ;  /* 0x000000600064a947 */ /* 0x002fea0003800000 */
.L_x_18:
[----:B------:R2:W-:Y:S01]  /*1830*/  @!P0 SYNCS.ARRIVE.TRANS64 RZ, [UR9], R3 ;  /* 0x00000003ffff89a7 */ /* 0x0005e20008000009 */
[----:B------:R-:W-:Y:S04]  /*1840*/  BSSY.RECONVERGENT B0, `(.L_x_20) ;  /* 0x0000003000007945 */ /* 0x000fe80003800200 */
[----:B------:R-:W-:Y:S05]  /*1850*/  @P5 BRA `(.L_x_21) ;  /* 0x0000000000045947 */ /* 0x000fea0003800000 */
[----:B------:R-:W-:Y:S05]  /*1860*/  BPT.TRAP 0x1 ;  /* 0x000000040000795c */ /* 0x000fea0000300000 */
.L_x_21:
[----:B------:R-:W-:Y:S05]  /*1870*/  BSYNC.RECONVERGENT B0 ;  /* 0x0000000000007941 */ /* 0x000fea0003800200 */
.L_x_20:
[----:B------:R-:W-:Y:S02]  /*1880*/  UIADD3 UR32, UPT, UPT, UR18, 0x1, URZ ;  /* 0x0000000112207890 */ /* 0x000fe4000fffe0ff */
[----:B------:R-:W-:Y:S02]  /*1890*/  UIMAD UR7, UR28, UR14, UR4 ;  /* 0x0000000e1c0772a4 */ /* 0x000fe4000f8e0204 */
[----:B------:R-:W-:Y:S02]  /*18a0*/  UISETP.NE.AND UP0, UPT, UR32, 0x8, UPT ;  /* 0x000000082000788c */ /* 0x000fe4000bf05270 */
[----:B------:R-:W-:Y:S02]  /*18b0*/  UIMAD UR6, UR29, UR15, UR5 ;  /* 0x0000000f1d0672a4 */ /* 0x000fe4000f8e0205 */
[----:B------:R-:W-:Y:S02]  /*18c0*/  USEL UR8, URZ, 0x1, UP0 ;  /* 0x00000001ff087887 */ /* 0x000fe40008000000 */
[----:B------:R-:W-:Y:S02]  /*18d0*/  USEL UR32, UR32, URZ, UP0 ;  /* 0x000000ff20207287 */ /* 0x000fe40008000000 */
[----:B------:R-:W-:Y:S02]  /*18e0*/  ULOP3.LUT UR33, UR33, UR8, URZ, 0x3c, !UPT ;  /* 0x0000000821217292 */ /* 0x000fe4000f8e3cff */
[----:B------:R-:W-:Y:S02]  /*18f0*/  ULEA UR8, UR32, UR22, 0x3 ;  /* 0x0000001620087291 */ /* 0x000fe4000f8e18ff */
[----:B------:R-:W-:Y:S02]  /*1900*/  ULEA UR21, UR18, UR22, 0xd ;  /* 0x0000001612157291 */ /* 0x000fe4000f8e68ff */
[----:B------:R-:W-:Y:S01]  /*1910*/  UIADD3 UR44, UP1, UPT, UR36, 0x80, URZ ;  /* 0x00000080242c7890 */ /* 0x000fe2000ff3e0ff */
[----:B-1----:R-:W-:Y:S01]  /*1920*/  MOV R2, UR33 ;  /* 0x0000002100027c02 */ /* 0x002fe20008000f00 */
[----:B------:R-:W-:Y:S02]  /*1930*/  UPRMT UR42, UR7, 0x40, UR6 ;  /* 0x00000040072a7896 */ /* 0x000fe40008000006 */
[----:B------:R-:W-:Y:S01]  /*1940*/  UIADD3 UR24, UPT, UPT, UR21, 0x26400, URZ ;  /* 0x0002640015187890 */ /* 0x000fe2000fffe0ff */
[----:B------:R-:W-:Y:S01]  /*1950*/  SHF.L.U32 R2, R2, 0x1f, RZ ;  /* 0x0000001f02027819 */ /* 0x000fe200000006ff */
[----:B------:R-:W-:Y:S02]  /*1960*/  USHF.L.U32 UR10, UR30, 0x6, URZ ;  /* 0x000000061e0a7899 */ /* 0x000fe400080006ff */
[----:B------:R-:W-:Y:S01]  /*1970*/  UIADD3.X UR45, UPT, UPT, URZ, UR37, URZ, UP1, !UPT ;  /* 0x00000025ff2d7290 */ /* 0x000fe20008ffe4ff */
[----:B------:R3:W4:Y:S01]  /*1980*/  SYNCS.PHASECHK.TRANS64.TRYWAIT P3, [UR8+0x40], R2 ;  /* 0x00004002ff0075a7 */ /* 0x0007220008061108 */
[----:B------:R-:W-:Y:S02]  /*1990*/  ULEA UR8, UR18, UR22, 0xe ;  /* 0x0000001612087291 */ /* 0x000fe4000f8e70ff */
[----:B------:R-:W-:Y:S02]  /*19a0*/  UPRMT UR21, UR42, 0x5410, URZ ;  /* 0x000054102a157896 */ /* 0x000fe400080000ff */
[----:B------:R-:W-:Y:S02]  /*19b0*/  UIADD3 UR8, UPT, UPT, UR8, 0x6400, URZ ;  /* 0x0000640008087890 */ /* 0x000fe4000fffe0ff */
[----:B------:R-:W-:Y:S02]  /*19c0*/  UIADD3 UR40, UP0, UPT, UR36, 0x180, URZ ;  /* 0x0000018024287890 */ /* 0x000fe4000ff1e0ff */
[----:B------:R-:W-:Y:S02]  /*19d0*/  UIADD3 UR19, UPT, UPT, UR28, 0x1, URZ ;  /* 0x000000011c137890 */ /* 0x000fe4000fffe0ff */
[----:B------:R-:W-:Y:S02]  /*19e0*/  UIADD3.X UR41, UPT, UPT, URZ, UR37, URZ, UP0, !UPT ;  /* 0x00000025ff297290 */ /* 0x000fe400087fe4ff */
[----:B------:R-:W-:Y:S01]  /*19f0*/  UISETP.NE.AND UP2, UPT, UR19, UR17, UPT ;  /* 0x000000111300728c */ /* 0x000fe2000bf45270 */
[----:B------:R-:W-:Y:S01]  /*1a00*/  UTMALDG.4D.IM2COL [UR8], [UR44], UR21 ;  /* 0x000000082c0073b4 */ /* 0x000fe20008058015 */
[----:B------:R-:W-:Y:S02]  /*1a10*/  UIADD3 UR18, UPT, UPT, UR29, 0x1, URZ ;  /* 0x000000011d127890 */ /* 0x000fe4000fffe0ff */
[----:B------:R-:W-:Y:S02]  /*1a20*/  UIADD3 UR20, UPT, UPT, UR20, 0x1, URZ ;  /* 0x0000000114147890 */ /* 0x000fe4000fffe0ff */
[----:B------:R-:W-:Y:S01]  /*1a30*/  UIADD3 UR42, UPT, UPT, UR30, 0x1, URZ ;  /* 0x000000011e2a7890 */ /* 0x000fe2000fffe0ff */
[----:B------:R-:W-:Y:S01]  /*1a40*/  UMOV UR38, 0x0 ;  /* 0x0000000000267882 */ /* 0x000fe20000000000 */
[----:B------:R-:W-:Y:S01]  /*1a50*/  UMOV UR39, 0x10000000 ;  /* 0x1000000000277882 */ /* 0x000fe20000000000 */
[----:B------:R-:W-:Y:S02]  /*1a60*/  UMOV UR25, UR9 ;  /* 0x0000000900197c82 */ /* 0x000fe40008000000 */
[----:B------:R-:W-:Y:S01]  /*1a70*/  @UP2 UIADD3 UR18, UPT, UPT, UR29, URZ, URZ ;  /* 0x000000ff1d122290 */ /* 0x000fe2000fffe0ff */
[----:B------:R-:W-:Y:S03]  /*1a80*/  UMOV UR27, UR10 ;  /* 0x0000000a001b7c82 */ /* 0x000fe60008000000 */
[----:B------:R-:W-:Y:S01]  /*1a90*/  UISETP.NE.AND UP0, UPT, UR18, UR16, UPT ;  /* 0x000000101200728c */ /* 0x000fe2000bf05270 */
[----:B------:R1:W-:Y:S10]  /*1aa0*/  UTMALDG.4D [UR24], [UR40], desc[UR38] ;  /* 0x00002618280075b4 */ /* 0x0003f40008019000 */
[----:B------:R-:W-:Y:S07]  /*1ab0*/  @UP0 UIADD3 UR42, UPT, UPT, UR30, URZ, URZ ;  /* 0x000000ff1e2a0290 */ /* 0x000fee000fffe0ff */
[----:B------:R-:W-:Y:S01]  /*1ac0*/  UMOV UR30, UR42 ;  /* 0x0000002a001e7c82 */ /* 0x000fe20008000000 */
[----:B-1----:R-:W-:Y:S02]  /*1ad0*/  USEL UR29, UR18, URZ, UP0 ;  /* 0x000000ff121d7287 */ /* 0x002fe40008000000 */
[----:B------:R-:W-:Y:S02]  /*1ae0*/  UISETP.NE.AND UP0, UPT, UR20, UR31, UPT ;  /* 0x0000001f1400728c */ /* 0x000fe4000bf05270 */
[----:B------:R-:W-:Y:S01]  /*1af0*/  USEL UR28, UR19, URZ, UP2 ;  /* 0x000000ff131c7287 */ /* 0x000fe20009000000 */
[----:B------:R-:W-:Y:S06]  /*1b00*/  UMOV UR18, UR32 ;  /* 0x0000002000127c82 */ /* 0x000fec0008000000 */
[----:B---3--:R-:W-:Y:S05]  /*1b10*/  BRA.U UP0, `(.L_x_22) ;  /* 0xfffffffd00287547 */ /* 0x008fea000b83ffff */
.L_x_17:
[----:B------:R-:W-:Y:S01]  /*1b20*/  ULEA UR4, UR32, UR22, 0x3 ;  /* 0x0000001620047291 */ /* 0x000fe2000f8e18ff */
[----:B-1----:R-:W-:Y:S01]  /*1b30*/  MOV R2, UR33 ;  /* 0x0000002100027c02 */ /* 0x002fe20008000f00 */
[----:B------:R-:W-:Y:S01]  /*1b40*/  @!P1 SYNCS.ARRIVE.TRANS64.A1T0 RZ, [UR22+0xb8], RZ ;  /* 0x0000b8ffffff99a7 */ /* 0x000fe20008100016 */
[----:B------:R-:W-:Y:S02]  /*1b50*/  UISETP.GE.AND UP0, UPT, UR34, 0x1, UPT ;  /* 0x000000012200788c */ /* 0x000fe4000bf06270 */
[----:B------:R-:W-:-:S04]  /*1b60*/  SHF.L.U32 R2, R2, 0x1f, RZ ;  /* 0x0000001f02027819 */ /* 0x000fc800000006ff */
[----:B------:R1:W3:Y:S03]  /*1b70*/  SYNCS.PHASECHK.TRANS64.TRYWAIT P2, [UR4+0x40], R2 ;  /* 0x00004002ff0075a7 */ /* 0x0002e60008041104 */
[----:B------:R-:W-:Y:S05]  /*1b80*/  BRA.U !UP0, `(.L_x_23) ;  /* 0x0000000508747547 */ /* 0x000fea000b800000 */
[----:B------:R-:W4:Y:S01]  /*1b90*/  LDC.64 R8, c[0x0][0x480] ;  /* 0x00012000ff087b82 */ /* 0x000f220000000a00 */
[----:B------:R-:W3:Y:S01]  /*1ba0*/  LDCU UR25, c[0x0][0x390] ;  /* 0x00007200ff1977ac */ /* 0x000ee20008000800 */
[----:B------:R-:W3:Y:S06]  /*1bb0*/  LDCU UR27, c[0x0][0x38c] ;  /* 0x00007180ff1b77ac */ /* 0x000eec0008000800 */
[----:B------:R-:W4:Y:S01]  /*1bc0*/  LDC.64 R6, c[0x0][0x488] ;  /* 0x00012200ff067b82 */ /* 0x000f220000000a00 */
[----:B------:R-:W3:Y:S01]  /*1bd0*/  LDCU.64 UR14, c[0x0][0x4b8] ;  /* 0x00009700ff0e77ac */ /* 0x000ee20008000a00 */
[----:B------:R-:W-:Y:S01]  /*1be0*/  UIADD3 UR31, UPT, UPT, UR34, UR31, URZ ;  /* 0x0000001f221f7290 */ /* 0x000fe2000fffe0ff */
[----:B------:R-:W-:-:S05]  /*1bf0*/  UMOV UR40, UR34 ;  /* 0x0000002200287c82 */ /* 0x000fca0008000000 */
[----:B-12---:R-:W1:Y:S01]  /*1c00*/  LDC.64 R2, c[0x0][0x490] ;  /* 0x00012400ff027b82 */ /* 0x006e620000000a00 */
[----:B------:R-:W-:Y:S01]  /*1c10*/  UMOV UR38, UR32 ;  /* 0x0000002000267c82 */ /* 0x000fe20008000000 */
[----:B----4-:R-:W-:Y:S01]  /*1c20*/  IMAD.HI.U32 R9, R18, R9, RZ ;  /* 0x0000000912097227 */ /* 0x010fe200078e00ff */
[----:B------:R-:W-:-:S05]  /*1c30*/  ISETP.NE.AND P1, PT, R8, 0x1, PT ;  /* 0x000000010800780c */ /* 0x000fca0003f25270 */
[----:B------:R-:W2:Y:S01]  /*1c40*/  LDC.64 R4, c[0x0][0x4b0] ;  /* 0x00012c00ff047b82 */ /* 0x000ea20000000a00 */
[----:B------:R-:W-:-:S04]  /*1c50*/  SHF.R.U32.HI R6, RZ, R6, R9 ;  /* 0x00000006ff067219 */ /* 0x000fc80000011609 */
        /* <DEDUP_REMOVED lines=10> */
[----:B--2---:R-:W-:Y:S02]  /*1d00*/  R2UR UR8, R4 ;  /* 0x00000000040872ca */ /* 0x004fe400000e0000 */
[----:B------:R-:W-:Y:S02]  /*1d10*/  R2UR UR9, R9 ;  /* 0x00000000090972ca */ /* 0x000fe400000e0000 */
[----:B------:R-:W-:-:S06]  /*1d20*/  R2UR UR6, R5 ;  /* 0x00000000050672ca */ /* 0x000fcc00000e0000 */
[----:B------:R-:W-:Y:S01]  /*1d30*/  USEL UR21, UR4, UR21, !UP0 ;  /* 0x0000001504157287 */ /* 0x000fe2000c000000 */
[----:B------:R-:W2:Y:S05]  /*1d40*/  LDCU.64 UR4, c[0x0][0x4d8] ;  /* 0x00009b00ff0477ac */ /* 0x000eaa0008000a00 */
[----:B------:R-:W-:-:S04]  /*1d50*/  IMAD R14, RZ, RZ, -UR21 ;  /* 0x80000015ff0e7e24 */ /* 0x000fc8000f8e02ff */
[----:B------:R-:W-:Y:S01]  /*1d60*/  IMAD R14, R7, R14, R6 ;  /* 0x0000000e070e7224 */ /* 0x000fe200078e0206 */
[----:B-1----:R-:W-:-:S04]  /*1d70*/  R2UR UR19, R2 ;  /* 0x00000000021372ca */ /* 0x002fc800000e0000 */
[----:B------:R-:W-:Y:S02]  /*1d80*/  R2UR UR7, R14 ;  /* 0x000000000e0772ca */ /* 0x000fe400000e0000 */
[----:B------:R-:W-:-:S07]  /*1d90*/  R2UR UR20, R3 ;  /* 0x00000000031472ca */ /* 0x000fce00000e0000 */
[----:B------:R-:W-:-:S06]  /*1da0*/  UIMAD UR19, UR9, UR8, UR19 ;  /* 0x00000008091372a4 */ /* 0x000fcc000f8e0213 */
[----:B--23--:R-:W-:-:S12]  /*1db0*/  UIMAD UR20, UR7, UR6, UR20 ;  /* 0x00000006071472a4 */ /* 0x00cfd8000f8e0214 */
.L_x_28:
[----:B--2---:R-:W-:Y:S01]  /*1dc0*/  @!P0 MOV R3, 0x6000 ;  /* 0x0000600000038802 */ /* 0x004fe20000000f00 */
[----:B------:R-:W-:Y:S01]  /*1dd0*/  ULEA UR17, UR38, UR22, 0x3 ;  /* 0x0000001626117291 */ /* 0x000fe2000f8e18ff */
[----:B---3--:R-:W-:Y:S11]  /*1de0*/  @P2 BRA `(.L_x_24) ;  /* 0x0000000000102947 */ /* 0x008ff60003800000 */
[----:B------:R-:W-:Y:S04]  /*1df0*/  MOV R4, UR33 ;  /* 0x0000002100047c02 */ /* 0x000fe80008000f00 */
[----:B------:R-:W-:Y:S04]  /*1e00*/  SHF.L.U32 R4, R4, 0x1f, RZ ;  /* 0x0000001f04047819 */ /* 0x000fe800000006ff */
[----:B------:R-:W1:Y:S02]  /*1e10*/  SYNCS.PHASECHK.TRANS64.TRYWAIT P1, [UR17+0x40], R4 ;  /* 0x00004004ff0075a7 */ /* 0x000e640008021111 */
[----:B-1----:R-:W-:Y:S05]  /*1e20*/  @!P1 BRA `(.L_x_25) ;  /* 0x0000005800fc9947 */ /* 0x002fea0003800000 */
.L_x_24:
[----:B------:R2:W-:Y:S01]  /*1e30*/  @!P0 SYNCS.ARRIVE.TRANS64 RZ, [UR17], R3 ;  /* 0x00000003ffff89a7 */ /* 0x0005e20008000011 */
[----:B------:R-:W-:Y:S04]  /*1e40*/  BSSY.RECONVERGENT B0, `(.L_x_26) ;  /* 0x0000003000007945 */ /* 0x000fe80003800200 */
[----:B------:R-:W-:Y:S05]  /*1e50*/  @P5 BRA `(.L_x_27) ;  /* 0x0000000000045947 */ /* 0x000fea0003800000 */
[----:B------:R-:W-:Y:S05]  /*1e60*/  BPT.TRAP 0x1 ;  /* 0x000000040000795c */ /* 0x000fea0000300000 */
.L_x_27:
[----:B------:R-:W-:Y:S05]  /*1e70*/  BSYNC.RECONVERGENT B0 ;  /* 0x0000000000007941 */ /* 0x000fea0003800200 */
.L_x_26:
        /* <DEDUP_REMOVED lines=8> */
[----:B------:R-:W-:Y:S02]  /*1f00*/  UIADD3 UR39, UPT, UPT, UR28, 0x1, URZ ;  /* 0x000000011c277890 */ /* 0x000fe4000fffe0ff */
[----:B------:R-:W-:Y:S01]  /*1f10*/  UIADD3 UR46, UP1, UPT, UR36, 0x80, URZ ;  /* 0x00000080242e7890 */ /* 0x000fe2000ff3e0ff */
[----:B-1----:R-:W-:Y:S01]  /*1f20*/  MOV R2, UR33 ;  /* 0x0000002100027c02 */ /* 0x002fe20008000f00 */
[----:B------:R-:W-:Y:S02]  /*1f30*/  ULEA UR16, UR38, UR22, 0xe ;  /* 0x0000001626107291 */ /* 0x000fe4000f8e70ff */
[----:B------:R-:W-:Y:S01]  /*1f40*/  UPRMT UR41, UR6, 0x40, UR7 ;  /* 0x0000004006297896 */ /* 0x000fe20008000007 */
[----:B------:R-:W-:Y:S01]  /*1f50*/  SHF.L.U32 R2, R2, 0x1f, RZ ;  /* 0x0000001f02027819 */ /* 0x000fe200000006ff */
[----:B------:R-:W-:Y:S02]  /*1f60*/  UISETP.NE.AND UP2, UPT, UR39, UR27, UPT ;  /* 0x0000001b2700728c */ /* 0x000fe4000bf45270 */
[----:B------:R-:W-:Y:S01]  /*1f70*/  USHF.L.U32 UR18, UR30, 0x6, URZ ;  /* 0x000000061e127899 */ /* 0x000fe200080006ff */
[----:B------:R1:W3:Y:S01]  /*1f80*/  SYNCS.PHASECHK.TRANS64.TRYWAIT P2, [UR8+0x40], R2 ;  /* 0x00004002ff0075a7 */ /* 0x0002e20008041108 */
[----:B------:R-:W-:Y:S02]  /*1f90*/  UIADD3.X UR47, UPT, UPT, URZ, UR37, URZ, UP1, !UPT ;  /* 0x00000025ff2f7290 */ /* 0x000fe40008ffe4ff */
[----:B------:R-:W-:Y:S02]  /*1fa0*/  UIADD3 UR16, UPT, UPT, UR16, 0x6400, URZ ;  /* 0x0000640010107890 */ /* 0x000fe4000fffe0ff */
[----:B------:R-:W-:Y:S02]  /*1fb0*/  UPRMT UR48, UR41, 0x5410, URZ ;  /* 0x0000541029307896 */ /* 0x000fe400080000ff */
[----:B------:R-:W-:Y:S02]  /*1fc0*/  UIADD3 UR44, UP0, UPT, UR36, 0x180, URZ ;  /* 0x00000180242c7890 */ /* 0x000fe4000ff1e0ff */
[----:B------:R-:W-:Y:S02]  /*1fd0*/  ULEA UR8, UR38, UR22, 0xd ;  /* 0x0000001626087291 */ /* 0x000fe4000f8e68ff */
[----:B------:R-:W-:Y:S02]  /*1fe0*/  UIADD3.X UR45, UPT, UPT, URZ, UR37, URZ, UP0, !UPT ;  /* 0x00000025ff2d7290 */ /* 0x000fe400087fe4ff */
[----:B------:R-:W-:Y:S01]  /*1ff0*/  UIADD3 UR8, UPT, UPT, UR8, 0x26400, URZ ;  /* 0x0002640008087890 */ /* 0x000fe2000fffe0ff */
[----:B------:R1:W-:Y:S01]  /*2000*/  UTMALDG.4D.IM2COL [UR16], [UR46], UR48 ;  /* 0x000000102e0073b4 */ /* 0x0003e20008058030 */
[----:B------:R-:W-:Y:S02]  /*2010*/  UIADD3 UR38, UPT, UPT, UR29, 0x1, URZ ;  /* 0x000000011d267890 */ /* 0x000fe4000fffe0ff */
[----:B------:R-:W-:Y:S02]  /*2020*/  @UP2 UIADD3 UR38, UPT, UPT, UR29, URZ, URZ ;  /* 0x000000ff1d262290 */ /* 0x000fe4000fffe0ff */
[----:B------:R-:W-:Y:S02]  /*2030*/  UIADD3 UR41, UPT, UPT, UR30, 0x1, URZ ;  /* 0x000000011e297890 */ /* 0x000fe4000fffe0ff */
[----:B------:R-:W-:Y:S02]  /*2040*/  UISETP.NE.AND UP0, UPT, UR38, UR25, UPT ;  /* 0x000000192600728c */ /* 0x000fe4000bf05270 */
[----:B------:R-:W-:Y:S01]  /*2050*/  UIADD3 UR49, UPT, UPT, UR40, -0x1, URZ ;  /* 0xffffffff28317890 */ /* 0x000fe2000fffe0ff */
[----:B------:R-:W-:Y:S01]  /*2060*/  UMOV UR42, 0x0 ;  /* 0x00000000002a7882 */ /* 0x000fe20000000000 */
[----:B------:R-:W-:Y:S01]  /*2070*/  UMOV UR43, 0x10000000 ;  /* 0x10000000002b7882 */ /* 0x000fe20000000000 */
[----:B------:R-:W-:Y:S01]  /*2080*/  UMOV UR10, UR26 ;  /* 0x0000001a000a7c82 */ /* 0x000fe20008000000 */
[----:B------:R-:W-:Y:S01]  /*2090*/  UMOV UR12, UR28 ;  /* 0x0000001c000c7c82 */ /* 0x000fe20008000000 */
[----:B------:R-:W-:Y:S01]  /*20a0*/  USEL UR28, UR39, URZ, UP2 ;  /* 0x000000ff271c7287 */ /* 0x000fe20009000000 */
[----:B------:R-:W-:Y:S03]  /*20b0*/  UMOV UR13, UR29 ;  /* 0x0000001d000d7c82 */ /* 0x000fe60008000000 */
[----:B------:R-:W-:Y:S02]  /*20c0*/  @UP0 UIADD3 UR41, UPT, UPT, UR30, URZ, URZ ;  /* 0x000000ff1e290290 */ /* 0x000fe4000fffe0ff */
[----:B------:R-:W-:Y:S01]  /*20d0*/  USEL UR29, UR38, URZ, UP0 ;  /* 0x000000ff261d7287 */ /* 0x000fe20008000000 */
[----:B------:R-:W-:Y:S01]  /*20e0*/  UMOV UR9, UR17 ;  /* 0x0000001100097c82 */ /* 0x000fe20008000000 */
[----:B------:R-:W-:Y:S01]  /*20f0*/  UMOV UR11, UR18 ;  /* 0x00000012000b7c82 */ /* 0x000fe20008000000 */
[----:B------:R-:W-:Y:S01]  /*2100*/  UISETP.GT.U32.AND UP0, UPT, UR40, 0x1, UPT ;  /* 0x000000012800788c */ /* 0x000fe2000bf04070 */
[----:B------:R1:W-:Y:S01]  /*2110*/  UTMALDG.4D [UR8], [UR44], desc[UR42] ;  /* 0x00002a082c0075b4 */ /* 0x0003e20008019000 */
[----:B------:R-:W-:Y:S01]  /*2120*/  UMOV UR38, UR32 ;  /* 0x0000002000267c82 */ /* 0x000fe20008000000 */
[----:B------:R-:W-:Y:S01]  /*2130*/  UMOV UR40, UR49 ;  /* 0x0000003100287c82 */ /* 0x000fe20008000000 */
[----:B------:R-:W-:Y:S05]  /*2140*/  UMOV UR30, UR41 ;  /* 0x00000029001e7c82 */ /* 0x000fea0008000000 */
[----:B-1----:R-:W-:Y:S05]  /*2150*/  BRA.U UP0, `(.L_x_28) ;  /* 0xfffffffd00187547 */ /* 0x002fea000b83ffff */
.L_x_23:
[----:B--2---:R-:W-:Y:S01]  /*2160*/  SHF.L.U32 R3, R13, 0x1f, RZ ;  /* 0x0000001f0d037819 */ /* 0x004fe200000006ff */
[----:B------:R-:W-:-:S03]  /*2170*/  NOP ;  /* 0x0000000000007918 */ /* 0x000fc60000000000 */
[----:B------:R-:W2:Y:S02]  /*2180*/  SYNCS.PHASECHK.TRANS64.TRYWAIT P1, [UR22+0xc0], R3 ;  /* 0x0000c003ff0075a7 */ /* 0x000ea40008021116 */
[----:B--2---:R-:W-:Y:S05]  /*2190*/  @!P1 BRA `(.L_x_29) ;  /* 0x0000005800389947 */ /* 0x004fea0003800000 */
.L_x_114:
[----:B------:R-:W2:Y:S01]  /*21a0*/  LDS.128 R4, [UR22+0x100] ;  /* 0x00010016ff047984 */ /* 0x000ea20008000c00 */
[----:B------:R-:W-:Y:S01]  /*21b0*/  UIADD3 UR4, UPT, UPT, UR22, 0xc8, URZ ;  /* 0x000000c816047890 */ /* 0x000fe2000fffe0ff */
[----:B------:R-:W-:Y:S01]  /*21c0*/  ISETP.GE.AND P1, PT, R40, 0x1, PT ;  /* 0x000000012800780c */ /* 0x000fe20003f26270 */
[----:B------:R-:W-:Y:S01]  /*21d0*/  @!PT LDS RZ, [RZ] ;  /* 0x00000000fffff984 */ /* 0x000fe20000000800 */
[----:B------:R-:W-:Y:S01]  /*21e0*/  @!PT LDS RZ, [RZ] ;  /* 0x00000000fffff984 */ /* 0x000fe20000000800 */
[----:B------:R-:W-:Y:S01]  /*21f0*/  @!PT LDS RZ, [RZ] ;  /* 0x00000000fffff984 */ /* 0x000fe20000000800 */
[----:B------:R-:W-:Y:S01]  /*2200*/  @!PT LDS RZ, [RZ] ;  /* 0x00000000fffff984 */ /* 0x000fe20000000800 */
[----:B------:R1:W-:Y:S06]  /*2210*/  MEMBAR.ALL.CTA ;  /* 0x0000000000007992 */ /* 0x0003ec0000008000 */
[----:B-1----:R-:W1:Y:S01]  /*2220*/  FENCE.VIEW.ASYNC.S ;  /* 0x00000000000073c6 */ /* 0x002e620000000000 */
[----:B------:R-:W-:-:S09]  /*2230*/  UPRMT UR4, URZ, 0x654, UR4 ;  /* 0x00000654ff047896 */ /* 0x000fd20008000004 */
[----:B-1----:R-:W-:Y:S01]  /*2240*/  SYNCS.ARRIVE.TRANS64.RED.A1T0 RZ, [UR4], RZ ;  /* 0x000000ffffff79a7 */ /* 0x002fe20008100404 */
[----:B--2---:R-:W-:-:S13]  /*2250*/  LOP3.LUT P4, RZ, R6, 0x1, RZ, 0xc0, !PT ;  /* 0x0000000106ff7812 */ /* 0x004fda000788c0ff */
[----:B------:R-:W-:Y:S02]  /*2260*/  @P4 MOV R12, R4 ;  /* 0x00000004000c4202 */ /* 0x000fe40000000f00 */
[----:B------:R-:W-:Y:S01]  /*2270*/  @P4 LOP3.LUT R11, R5, 0xffff, RZ, 0xc0, !PT ;  /* 0x0000ffff050b4812 */ /* 0x000fe200078ec0ff */
[----:B------:R-:W-:Y:S06]  /*2280*/  @!P1 BRA `(.L_x_30) ;  /* 0x0000000000b89947 */ /* 0x000fec0003800000 */
[----:B------:R-:W1:Y:S01]  /*2290*/  LDC.64 R4, c[0x0][0xb18] ;  /* 0x0002c600ff047b82 */ /* 0x000e620000000a00 */
[----:B----4-:R-:W-:-:S07]  /*22a0*/  ISETP.NE.AND P3, PT, R40, 0x1, PT ;  /* 0x000000012800780c */ /* 0x010fce0003f65270 */
[----:B------:R-:W2:Y:S08]  /*22b0*/  LDC.64 R6, c[0x0][0xb10] ;  /* 0x0002c400ff067b82 */ /* 0x000eb00000000a00 */
[----:B------:R-:W4:Y:S08]  /*22c0*/  LDC R8, c[0x0][0xb20] ;  /* 0x0002c800ff087b82 */ /* 0x000f300000000800 */
[----:B------:R-:W3:Y:S01]  /*22d0*/  LDC R9, c[0x0][0xb0c] ;  /* 0x0002c300ff097b82 */ /* 0x000ee20000000800 */
[----:B-1----:R-:W-:Y:S01]  /*22e0*/  IMAD.HI.U32 R15, R0, R5, RZ ;  /* 0x00000005000f7227 */ /* 0x002fe200078e00ff */
[----:B------:R-:W-:-:S03]  /*22f0*/  ISETP.NE.AND P1, PT, R4, 0x1, PT ;  /* 0x000000010400780c */ /* 0x000fc60003f25270 */
[----:B------:R-:W-:-:S03]  /*2300*/  IMAD.HI.U32 R5, R11, R5, RZ ;  /* 0x000000050b057227 */ /* 0x000fc600078e00ff */
[----:B------:R-:W1:Y:S01]  /*2310*/  LDC.64 R2, c[0x0][0xb28] ;  /* 0x0002ca00ff027b82 */ /* 0x000e620000000a00 */
[----:B--2---:R-:W-:-:S04]  /*2320*/  IMAD.HI.U32 R16, R10, R6, RZ ;  /* 0x000000060a107227 */ /* 0x004fc800078e00ff */
[----:B------:R-:W-:Y:S01]  /*2330*/  IMAD.HI.U32 R17, R12, R6, RZ ;  /* 0x000000060c117227 */ /* 0x000fe200078e00ff */
[----:B------:R-:W-:Y:S02]  /*2340*/  SHF.R.U32.HI R16, RZ, R7, R16 ;  /* 0x00000007ff107219 */ /* 0x000fe40000011610 */
[-C--:B----4-:R-:W-:Y:S02]  /*2350*/  SHF.R.U32.HI R15, RZ, R8.reuse, R15 ;  /* 0x00000008ff0f7219 */ /* 0x090fe4000001160f */
[----:B------:R-:W-:Y:S02]  /*2360*/  SHF.R.U32.HI R5, RZ, R8, R5 ;  /* 0x00000008ff057219 */ /* 0x000fe40000011605 */
[----:B------:R-:W-:Y:S02]  /*2370*/  SEL R15, R0, R15, !P1 ;  /* 0x0000000f000f7207 */ /* 0x000fe40004800000 */
[----:B------:R-:W-:Y:S02]  /*2380*/  SHF.R.U32.HI R17, RZ, R7, R17 ;  /* 0x00000007ff117219 */ /* 0x000fe40000011611 */
[----:B---3--:R-:W-:-:S02]  /*2390*/  ISETP.NE.AND P2, PT, R9, 0x1, PT ;  /* 0x000000010900780c */ /* 0x008fc40003f45270 */
[----:B------:R-:W-:Y:S02]  /*23a0*/  SEL R5, R11, R5, !P1 ;  /* 0x000000050b057207 */ /* 0x000fe40004800000 */
[----:B------:R-:W-:Y:S02]  /*23b0*/  SEL R16, R10, R16, !P2 ;  /* 0x000000100a107207 */ /* 0x000fe40005000000 */
[----:B------:R-:W-:Y:S01]  /*23c0*/  SEL R17, R12, R17, !P2 ;  /* 0x000000110c117207 */ /* 0x000fe20005000000 */
[----:B-1----:R-:W-:-:S04]  /*23d0*/  IMAD.HI.U32 R14, R15, R2, RZ ;  /* 0x000000020f0e7227 */ /* 0x002fc800078e00ff */
        /* <DEDUP_REMOVED lines=10> */
[----:B------:R-:W-:-:S04]  /*2480*/  @!P1 IMAD.HI.U32 R7, R17, R2, RZ ;  /* 0x0000000211079227 */ /* 0x000fc800078e00ff */
[----:B------:R-:W-:Y:S01]  /*2490*/  IMAD.MOV R2, RZ, RZ, -R6 ;  /* 0x000000ffff027224 */ /* 0x000fe200078e0a06 */
[----:B------:R-:W-:Y:S02]  /*24a0*/  @!P1 SHF.R.U32.HI R3, RZ, R3, R7 ;  /* 0x00000003ff039219 */ /* 0x000fe40000011607 */
[----:B------:R-:W-:Y:S01]  /*24b0*/  IADD3 R7, PT, PT, -R5, RZ, RZ ;  /* 0x000000ff05077210 */ /* 0x000fe20007ffe1ff */
[----:B------:R-:W-:Y:S01]  /*24c0*/  IMAD R2, R40, R2, R5 ;  /* 0x0000000228027224 */ /* 0x000fe200078e0205 */
        /* <DEDUP_REMOVED lines=10> */
.L_x_30:
[----:B------:R-:W1:Y:S02]  /*2570*/  LDCU UR4, c[0x0][0xb30] ;  /* 0x00016600ff0477ac */ /* 0x000e640008000800 */
[----:B-1----:R-:W-:-:S09]  /*2580*/  UISETP.NE.AND UP0, UPT, UR4, 0x1, UPT ;  /* 0x000000010400788c */ /* 0x002fd2000bf05270 */
[----:B------:R-:W-:Y:S05]  /*2590*/  BRA.U UP0, `(.L_x_31) ;  /* 0x0000000100407547 */ /* 0x000fea000b800000 */
[----:B------:R-:W1:Y:S08]  /*25a0*/  LDC.64 R4, c[0x0][0xb10] ;  /* 0x0002c400ff047b82 */ /* 0x000e700000000a00 */
[----:B------:R-:W2:Y:S08]  /*25b0*/  LDC.64 R2, c[0x0][0xb18] ;  /* 0x0002c600ff027b82 */ /* 0x000eb00000000a00 */
[----:B------:R-:W3:Y:S08]  /*25c0*/  LDC R6, c[0x0][0xb20] ;  /* 0x0002c800ff067b82 */ /* 0x000ef00000000800 */
[----:B------:R-:W4:Y:S01]  /*25d0*/  LDC R7, c[0x0][0xb0c] ;  /* 0x0002c300ff077b82 */ /* 0x000f220000000800 */
[----:B-1----:R-:W-:-:S05]  /*25e0*/  IMAD.HI.U32 R4, R12, R4, RZ ;  /* 0x000000040c047227 */ /* 0x002fca00078e00ff */
[----:B------:R-:W-:Y:S01]  /*25f0*/  SHF.R.U32.HI R4, RZ, R5, R4 ;  /* 0x00000005ff047219 */ /* 0x000fe20000011604 */
[----:B--2---:R-:W-:Y:S01]  /*2600*/  IMAD.HI.U32 R3, R11, R3, RZ ;  /* 0x000000030b037227 */ /* 0x004fe200078e00ff */
[----:B------:R-:W-:-:S04]  /*2610*/  ISETP.NE.AND P1, PT, R2, 0x1, PT ;  /* 0x000000010200780c */ /* 0x000fc80003f25270 */
[----:B---3--:R-:W-:-:S04]  /*2620*/  SHF.R.U32.HI R3, RZ, R6, R3 ;  /* 0x00000006ff037219 */ /* 0x008fc80000011603 */
[----:B------:R-:W-:Y:S02]  /*2630*/  SEL R3, R11, R3, !P1 ;  /* 0x000000030b037207 */ /* 0x000fe40004800000 */
[----:B----4-:R-:W-:-:S04]  /*2640*/  ISETP.NE.AND P2, PT, R7, 0x1, PT ;  /* 0x000000010700780c */ /* 0x010fc80003f45270 */
[----:B------:R-:W-:-:S05]  /*2650*/  SEL R4, R12, R4, !P2 ;  /* 0x000000040c047207 */ /* 0x000fca0005000000 */
[----:B------:R-:W-:Y:S02]  /*2660*/  IMAD.IADD R5, R3, 0x1, -R4 ;  /* 0x0000000103057824 */ /* 0x000fe400078e0a04 */
[----:B------:R-:W-:Y:S02]  /*2670*/  IMAD.IADD R3, R4, 0x1, -R3 ;  /* 0x0000000104037824 */ /* 0x000fe400078e0a03 */
[----:B------:R-:W-:Y:S02]  /*2680*/  IMAD R12, R5, R7, R12 ;  /* 0x00000007050c7224 */ /* 0x000fe400078e020c */
[----:B------:R-:W-:-:S07]  /*2690*/  IMAD R11, R3, R2, R11 ;  /* 0x00000002030b7224 */ /* 0x000fce00078e020b */
.L_x_31:
[----:B------:R-:W-:Y:S01]  /*26a0*/  UMOV UR20, UR31 ;  /* 0x0000001f00147c82 */ /* 0x000fe20008000000 */
[----:B------:R-:W-:Y:S01]  /*26b0*/  PLOP3.LUT P1, PT, PT, PT, PT, 0x80, 0x8 ;  /* 0x000000000008781c */ /* 0x000fe20003f2f070 */
[----:B------:R-:W-:Y:S01]  /*26c0*/  IMAD.IADD R18, R12, 0x1, R91 ;  /* 0x000000010c127824 */ /* 0x000fe200078e025b */
[----:B------:R-:W-:Y:S01]  /*26d0*/  LOP3.LUT R13, R13, 0x1, RZ, 0x3c, !PT ;  /* 0x000000010d0d7812 */ /* 0x000fe200078e3cff */
[----:B------:R-:W-:Y:S01]  /*26e0*/  IMAD.IADD R14, R11, 0x1, R90 ;  /* 0x000000010b0e7824 */ /* 0x000fe200078e025a */
[----:B------:R-:W-:Y:S09]  /*26f0*/  @P4 BRA `(.L_x_32) ;  /* 0xffffffec00604947 */ /* 0x000ff2000383ffff */
[----:B------:R-:W-:Y:S01]  /*2700*/  UIADD3 UR22, UPT, UPT, UR22, 0x40, URZ ;  /* 0x0000004016167890 */ /* 0x000fe2000fffe0ff */
[----:B------:R-:W-:-:S03]  /*2710*/  MOV R2, UR33 ;  /* 0x0000002100027c02 */ /* 0x000fc60008000f00 */
[----:B------:R-:W-:Y:S01]  /*2720*/  ULEA UR4, UR32, UR22, 0x3 ;  /* 0x0000001620047291 */ /* 0x000fe2000f8e18ff */
[----:B------:R-:W-:-:S08]  /*2730*/  SHF.L.U32 R2, R2, 0x1f, RZ ;  /* 0x0000001f02027819 */ /* 0x000fd000000006ff */
[----:B------:R-:W1:Y:S02]  /*2740*/  SYNCS.PHASECHK.TRANS64.TRYWAIT P0, [UR4], R2 ;  /* 0x00000002ff0075a7 */ /* 0x000e640008001104 */
[----:B-1----:R-:W-:Y:S05]  /*2750*/  @!P0 BRA `(.L_x_33) ;  /* 0x0000005000e08947 */ /* 0x002fea0003800000 */
.L_x_116:
[----:B------:R-:W-:-:S04]  /*2760*/  UIADD3 UR6, UPT, UPT, UR32, 0x1, URZ ;  /* 0x0000000120067890 */ /* 0x000fc8000fffe0ff */
[----:B------:R-:W-:-:S04]  /*2770*/  UISETP.NE.AND UP0, UPT, UR6, 0x8, UPT ;  /* 0x000000080600788c */ /* 0x000fc8000bf05270 */
[----:B------:R-:W-:Y:S02]  /*2780*/  USEL UR5, URZ, 0x1, UP0 ;  /* 0x00000001ff057887 */ /* 0x000fe40008000000 */
[----:B------:R-:W-:Y:S02]  /*2790*/  USEL UR6, UR6, URZ, UP0 ;  /* 0x000000ff06067287 */ /* 0x000fe40008000000 */
[----:B------:R-:W-:Y:S02]  /*27a0*/  ULOP3.LUT UR5, UR33, UR5, URZ, 0x3c, !UPT ;  /* 0x0000000521057292 */ /* 0x000fe4000f8e3cff */
[----:B------:R-:W-:-:S04]  /*27b0*/  ULEA UR4, UR6, UR22, 0x3 ;  /* 0x0000001606047291 */ /* 0x000fc8000f8e18ff */
[----:B-1----:R-:W-:-:S04]  /*27c0*/  MOV R2, UR5 ;  /* 0x0000000500027c02 */ /* 0x002fc80008000f00 */
[----:B------:R-:W-:-:S04]  /*27d0*/  SHF.L.U32 R2, R2, 0x1f, RZ ;  /* 0x0000001f02027819 */ /* 0x000fc800000006ff */
[----:B------:R-:W1:Y:S02]  /*27e0*/  SYNCS.PHASECHK.TRANS64.TRYWAIT P0, [UR4], R2 ;  /* 0x00000002ff0075a7 */ /* 0x000e640008001104 */
[----:B-1----:R-:W-:Y:S05]  /*27f0*/  @!P0 BRA `(.L_x_34) ;  /* 0x0000005000d08947 */ /* 0x002fea0003800000 */
.L_x_118:
        /* <DEDUP_REMOVED lines=10> */
.L_x_120:
        /* <DEDUP_REMOVED lines=10> */
.L_x_122:
        /* <DEDUP_REMOVED lines=10> */
.L_x_124:
        /* <DEDUP_REMOVED lines=10> */
.L_x_126:
        /* <DEDUP_REMOVED lines=10> */
.L_x_128:
[----:B------:R-:W-:-:S04]  /*2b20*/  UIADD3 UR6, UPT, UPT, UR6, 0x1, URZ ;  /* 0x0000000106067890 */ /* 0x000fc8000fffe0ff */
[----:B------:R-:W-:-:S04]  /*2b30*/  UISETP.NE.AND UP0, UPT, UR6, 0x8, UPT ;  /* 0x000000080600788c */ /* 0x000fc8000bf05270 */
[----:B------:R-:W-:Y:S02]  /*2b40*/  USEL UR4, URZ, 0x1, UP0 ;  /* 0x00000001ff047887 */ /* 0x000fe40008000000 */
[----:B------:R-:W-:Y:S02]  /*2b50*/  USEL UR6, UR6, URZ, UP0 ;  /* 0x000000ff06067287 */ /* 0x000fe40008000000 */
[----:B------:R-:W-:Y:S02]  /*2b60*/  ULOP3.LUT UR4, UR5, UR4, URZ, 0x3c, !UPT ;  /* 0x0000000405047292 */ /* 0x000fe4000f8e3cff */
[----:B------:R-:W-:-:S04]  /*2b70*/  ULEA UR6, UR6, UR22, 0x3 ;  /* 0x0000001606067291 */ /* 0x000fc8000f8e18ff */
[----:B-1----:R-:W-:Y:S02]  /*2b80*/  IMAD.U32 R2, RZ, RZ, UR4 ;  /* 0x00000004ff027e24 */ /* 0x002fe4000f8e00ff */
[----:B------:R-:W-:-:S03]  /*2b90*/  MOV R0, UR6 ;  /* 0x0000000600007c02 */ /* 0x000fc60008000f00 */
[----:B------:R-:W-:-:S07]  /*2ba0*/  SHF.L.U32 R2, R2, 0x1f, RZ ;  /* 0x0000001f02027819 */ /* 0x000fce00000006ff */
.L_x_40:
[----:B-1----:R1:W2:Y:S02]  /*2bb0*/  SYNCS.PHASECHK.TRANS64.TRYWAIT P0, [R0+URZ], R2 ;  /* 0x00000002000075a7 */ /* 0x0022a400080011ff */
[----:B--2---:R-:W-:Y:S05]  /*2bc0*/  @!P0 NANOSLEEP.SYNCS 0x989680 ;  /* 0x009896800000895d */ /* 0x004fea0003900000 */
[----:B------:R-:W2:Y:S02]  /*2bd0*/  @!P0 SYNCS.PHASECHK.TRANS64 P0, [R0+URZ], R2 ;  /* 0x00000002000085a7 */ /* 0x000ea400080010ff */
[----:B--2---:R-:W-:Y:S05]  /*2be0*/  @P0 EXIT ;  /* 0x000000000000094d */ /* 0x004fea0003800000 */
[----:B------:R-:W-:Y:S05]  /*2bf0*/  BRA `(.L_x_40) ;  /* 0xfffffffc00ec7947 */ /* 0x000fea000383ffff */
.L_x_16:
[----:B------:R-:W-:-:S04]  /*2c00*/  UISETP.NE.AND UP0, UPT, UR45, URZ, UPT ;  /* 0x000000ff2d00728c */ /* 0x000fc8000bf05270 */
[----:B------:R-:W-:-:S09]  /*2c10*/  UISETP.NE.OR UP0, UPT, UR6, 0x1, UP0 ;  /* 0x000000010600788c */ /* 0x000fd20008705670 */
[----:B------:R-:W-:Y:S05]  /*2c20*/  BRA.U UP0, `(.L_x_41) ;  /* 0x0000000100b07547 */ /* 0x000fea000b800000 */
[----:B------:R-:W-:Y:S01]  /*2c30*/  UMOV UR4, 0x400 ;  /* 0x0000040000047882 */ /* 0x000fe20000000000 */
[----:B------:R-:W-:Y:S01]  /*2c40*/  HFMA2 R3, -RZ, RZ, 0, 5.9604644775390625e-08 ;  /* 0x00000001ff037431 */ /* 0x000fe200000001ff */
[----:B------:R-:W-:Y:S01]  /*2c50*/  ULEA UR45, UR45, UR4, 0x18 ;  /* 0x000000042d2d7291 */ /* 0x000fe2000f8ec0ff */
[----:B------:R-:W-:Y:S01]  /*2c60*/  ISETP.NE.AND P0, PT, R2, RZ, PT ;  /* 0x000000ff0200720c */ /* 0x000fe20003f05270 */
[----:B------:R-:W-:Y:S02]  /*2c70*/  IMAD.MOV.U32 R8, RZ, RZ, RZ ;  /* 0x000000ffff087224 */ /* 0x000fe400078e00ff */
[----:B------:R-:W-:Y:S02]  /*2c80*/  UIADD3 UR6, UPT, UPT, UR45, 0xc8, URZ ;  /* 0x000000c82d067890 */ /* 0x000fe4000fffe0ff */
[----:B------:R-:W-:Y:S02]  /*2c90*/  UIADD3 UR7, UPT, UPT, UR45, 0xc0, URZ ;  /* 0x000000c02d077890 */ /* 0x000fe4000fffe0ff */
[----:B------:R-:W-:-:S12]  /*2ca0*/  UPRMT UR6, URZ, 0x654, UR6 ;  /* 0x00000654ff067896 */ /* 0x000fd80008000006 */
.L_x_44:
[----:B------:R-:W-:Y:S01]  /*2cb0*/  SHF.L.U32 R6, R3, 0x1f, RZ ;  /* 0x0000001f03067819 */ /* 0x000fe200000006ff */
[----:B------:R-:W-:Y:S02]  /*2cc0*/  IMAD.U32 R4, RZ, RZ, UR7 ;  /* 0x00000007ff047e24 */ /* 0x000fe4000f8e00ff */
[----:B------:R-:W-:Y:S01]  /*2cd0*/  @!P0 IMAD.MOV.U32 R5, RZ, RZ, 0x10 ;  /* 0x00000010ff058424 */ /* 0x000fe200078e00ff */
[----:B------:R-:W1:Y:S02]  /*2ce0*/  SYNCS.PHASECHK.TRANS64.TRYWAIT P1, [UR45+0xc8], R6 ;  /* 0x0000c806ff0075a7 */ /* 0x000e64000802112d */
[----:B------:R-:W-:-:S04]  /*2cf0*/  PRMT R4, R2, 0x654, R4 ;  /* 0x0000065402047816 */ /* 0x000fc80000000004 */
[----:B------:R-:W-:Y:S01]  /*2d00*/  SEL R0, R4, R0, !P0 ;  /* 0x0000000004007207 */ /* 0x000fe20004000000 */
[----:B-1----:R-:W-:Y:S06]  /*2d10*/  @!P1 BRA `(.L_x_42) ;  /* 0x0000005000189947 */ /* 0x002fec0003800000 */
.L_x_130:
[----:B------:R-:W-:Y:S01]  /*2d20*/  UIADD3 UR4, UPT, UPT, UR45, 0x100, URZ ;  /* 0x000001002d047890 */ /* 0x000fe2000fffe0ff */
[----:B------:R2:W-:Y:S01]  /*2d30*/  @!P0 SYNCS.ARRIVE.TRANS64.RED RZ, [R0+URZ], R5 ;  /* 0x0000000500ff89a7 */ /* 0x0005e200080004ff */
[----:B------:R-:W-:Y:S01]  /*2d40*/  UIADD3 UR5, UPT, UPT, UR45, 0xc0, URZ ;  /* 0x000000c02d057890 */ /* 0x000fe2000fffe0ff */
[----:B------:R-:W-:-:S08]  /*2d50*/  LOP3.LUT R3, R3, 0x1, RZ, 0x3c, !PT ;  /* 0x0000000103037812 */ /* 0x000fd000078e3cff */
[----:B------:R-:W-:Y:S06]  /*2d60*/  UGETNEXTWORKID.BROADCAST [UR4], [UR5] ;  /* 0x00000000040073ca */ /* 0x000fec0008000100 */
[----:B--2---:R-:W-:-:S04]  /*2d70*/  SHF.L.U32 R5, R8, 0x1f, RZ ;  /* 0x0000001f08057819 */ /* 0x004fc800000006ff */
[----:B------:R-:W2:Y:S02]  /*2d80*/  SYNCS.PHASECHK.TRANS64.TRYWAIT P1, [UR45+0xc0], R5 ;  /* 0x0000c005ff0075a7 */ /* 0x000ea4000802112d */
[----:B--2---:R-:W-:Y:S05]  /*2d90*/  @!P1 BRA `(.L_x_43) ;  /* 0x0000005000109947 */ /* 0x004fea0003800000 */
.L_x_132:
[----:B-1----:R-:W1:Y:S01]  /*2da0*/  LDS.128 R4, [UR45+0x100] ;  /* 0x0001002dff047984 */ /* 0x002e620008000c00 */
[----:B------:R-:W-:Y:S01]  /*2db0*/  LOP3.LUT R8, R8, 0x1, RZ, 0x3c, !PT ;  /* 0x0000000108087812 */ /* 0x000fe200078e3cff */
[----:B------:R-:W-:Y:S01]  /*2dc0*/  @!PT LDS RZ, [RZ] ;  /* 0x00000000fffff984 */ /* 0x000fe20000000800 */
[----:B------:R-:W-:Y:S01]  /*2dd0*/  @!PT LDS RZ, [RZ] ;  /* 0x00000000fffff984 */ /* 0x000fe20000000800 */
[----:B------:R-:W-:Y:S01]  /*2de0*/  @!PT LDS RZ, [RZ] ;  /* 0x00000000fffff984 */ /* 0x000fe20000000800 */
[----:B------:R-:W-:Y:S01]  /*2df0*/  @!PT LDS RZ, [RZ] ;  /* 0x00000000fffff984 */ /* 0x000fe20000000800 */
[----:B------:R2:W-:Y:S06]  /*2e00*/  MEMBAR.ALL.CTA ;  /* 0x0000000000007992 */ /* 0x0005ec0000008000 */
[----:B--2---:R-:W2:Y:S02]  /*2e10*/  FENCE.VIEW.ASYNC.S ;  /* 0x00000000000073c6 */ /* 0x004ea40000000000 */
[----:B--2---:R-:W-:Y:S01]  /*2e20*/  SYNCS.ARRIVE.TRANS64.RED.A1T0 RZ, [UR6], RZ ;  /* 0x000000ffffff79a7 */ /* 0x004fe20008100406 */
[----:B-1----:R-:W-:-:S13]  /*2e30*/  LOP3.LUT P1, RZ, R6, 0x1, RZ, 0xc0, !PT ;  /* 0x0000000106ff7812 */ /* 0x002fda000782c0ff */
[----:B------:R-:W-:Y:S05]  /*2e40*/  @P1 BRA `(.L_x_44) ;  /* 0xfffffffc00981947 */ /* 0x000fea000383ffff */
[----:B------:R-:W-:-:S04]  /*2e50*/  SHF.L.U32 R0, R3, 0x1f, RZ ;  /* 0x0000001f03007819 */ /* 0x000fc800000006ff */
[----:B------:R-:W1:Y:S02]  /*2e60*/  SYNCS.PHASECHK.TRANS64 P0, [UR45+0xc8], R0 ;  /* 0x0000c800ff0075a7 */ /* 0x000e64000800102d */
[----:B-1----:R-:W-:Y:S05]  /*2e70*/  @P0 EXIT ;  /* 0x000000000000094d */ /* 0x002fea0003800000 */
[----:B------:R-:W-:-:S07]  /*2e80*/  MOV R0, UR45 ;  /* 0x0000002d00007c02 */ /* 0x000fce0008000f00 */
.L_x_45:
[----:B-1----:R-:W-:-:S04]  /*2e90*/  SHF.L.U32 R2, R3, 0x1f, RZ ;  /* 0x0000001f03027819 */ /* 0x002fc800000006ff */
[----:B------:R1:W2:Y:S03]  /*2ea0*/  SYNCS.PHASECHK.TRANS64.TRYWAIT P0, [R0+URZ+0xc8], R2 ;  /* 0x0000c802000075a7 */ /* 0x0002a600080011ff */
[----:B--2---:R-:W-:Y:S05]  /*2eb0*/  @!P0 NANOSLEEP.SYNCS 0x989680 ;  /* 0x009896800000895d */ /* 0x004fea0003900000 */
[----:B------:R-:W2:Y:S02]  /*2ec0*/  @!P0 SYNCS.PHASECHK.TRANS64 P0, [R0+URZ+0xc8], R2 ;  /* 0x0000c802000085a7 */ /* 0x000ea400080010ff */
[----:B--2---:R-:W-:Y:S05]  /*2ed0*/  @P0 EXIT ;  /* 0x000000000000094d */ /* 0x004fea0003800000 */
[----:B------:R-:W-:Y:S05]  /*2ee0*/  BRA `(.L_x_45) ;  /* 0xfffffffc00e87947 */ /* 0x000fea000383ffff */
.L_x_41:
[----:B------:R-:W-:-:S09]  /*2ef0*/  UISETP.NE.AND UP0, UPT, UR6, URZ, UPT ;  /* 0x000000ff0600728c */ /* 0x000fd2000bf05270 */
[----:B------:R-:W-:Y:S05]  /*2f00*/  BRA.U UP0, `(.L_x_46) ;  /* 0x0000000d00747547 */ /* 0x000fea000b800000 */
[----:B------:R-:W-:Y:S01]  /*2f10*/  UMOV UR4, 0x40 ;  /* 0x0000004000047882 */ /* 0x000fe20000000000 */
[----:B------:R-:W-:Y:S01]  /*2f20*/  NOP ;  /* 0x0000000000007918 */ /* 0x000fe20000000000 */
[----:B------:R-:W-:Y:S01]  /*2f30*/  ULEA UR4, UR45, UR4, 0x18 ;  /* 0x000000042d047291 */ /* 0x000fe2000f8ec0ff */
[----:B------:R-:W-:Y:S02]  /*2f40*/  UMOV UR5, 0x400 ;  /* 0x0000040000057882 */ /* 0x000fe40000000000 */
[----:B------:R-:W-:-:S06]  /*2f50*/  ULEA UR45, UR45, UR5, 0x18 ;  /* 0x000000052d2d7291 */ /* 0x000fcc000f8ec0ff */
[----:B------:R-:W1:Y:S02]  /*2f60*/  LDS.U8 R0, [UR4+0x1c] ;  /* 0x00001c04ff007984 */ /* 0x000e640008000000 */
[----:B-1----:R-:W-:-:S13]  /*2f70*/  ISETP.NE.AND P0, PT, R0, RZ, PT ;  /* 0x000000ff0000720c */ /* 0x002fda0003f05270 */
[----:B------:R-:W-:Y:S05]  /*2f80*/  @P0 BRA `(.L_x_47) ;  /* 0x0000000000580947 */ /* 0x000fea0003800000 */
[----:B------:R-:W-:-:S13]  /*2f90*/  ELECT P0, URZ, PT ;  /* 0x0000000000ff782f */ /* 0x000fda0003800000 */
[----:B------:R-:W-:Y:S05]  /*2fa0*/  @!P0 BRA `(.L_x_48) ;  /* 0x0000000000608947 */ /* 0x000fea0003800000 */
[----:B------:R-:W-:Y:S01]  /*2fb0*/  UMOV UR5, 0x10 ;  /* 0x0000001000057882 */ /* 0x000fe20000000000 */
[----:B------:R-:W-:Y:S01]  /*2fc0*/  HFMA2 R0, -RZ, RZ, 0, 5.9604644775390625e-08 ;  /* 0x00000001ff007431 */ /* 0x000fe200000001ff */
[----:B------:R-:W-:-:S03]  /*2fd0*/  MOV R2, 0xffff ;  /* 0x0000ffff00027802 */ /* 0x000fc60000000f00 */
[----:B------:R-:W-:Y:S04]  /*2fe0*/  DEPBAR.LE SB1, 0x36 ;  /* 0x00009d800000791a */ /* 0x000fe80000000000 */
[----:B------:R-:W1:Y:S02]  /*2ff0*/  UTCATOMSWS.FIND_AND_SET.ALIGN UP0, UR5, UR5 ;  /* 0x00000005000575e3 */ /* 0x000e640008000800 */
[----:B-1----:R-:W-:Y:S01]  /*3000*/  MOV R3, UR5 ;  /* 0x0000000500037c02 */ /* 0x002fe20008000f00 */
[----:B------:R-:W-:Y:S06]  /*3010*/  BRA.U UP0, `(.L_x_49) ;  /* 0x0000000100187547 */ /* 0x000fec000b800000 */
.L_x_50:
[----:B------:R-:W-:Y:S05]  /*3020*/  NANOSLEEP 0x64 ;  /* 0x000000640000795d */ /* 0x000fea0003800000 */
[----:B------:R-:W-:-:S05]  /*3030*/  UMOV UR5, 0x10 ;  /* 0x0000001000057882 */ /* 0x000fca0000000000 */
[----:B------:R-:W-:Y:S04]  /*3040*/  DEPBAR.LE SB1, 0x36 ;  /* 0x00009d800000791a */ /* 0x000fe80000000000 */
[----:B------:R-:W1:Y:S02]  /*3050*/  UTCATOMSWS.FIND_AND_SET.ALIGN UP0, UR5, UR5 ;  /* 0x00000005000575e3 */ /* 0x000e640008000800 */
[----:B-1----:R-:W-:Y:S01]  /*3060*/  MOV R3, UR5 ;  /* 0x0000000500037c02 */ /* 0x002fe20008000f00 */
[----:B------:R-:W-:Y:S05]  /*3070*/  BRA.U !UP0, `(.L_x_50) ;  /* 0xfffffffd08e87547 */ /* 0x000fea000b83ffff */
.L_x_49:
[-C--:B------:R-:W-:Y:S02]  /*3080*/  SHF.L.U32 R2, R2, R3.reuse, RZ ;  /* 0x0000000302027219 */ /* 0x080fe400000006ff */
[----:B------:R-:W-:Y:S01]  /*3090*/  SHF.L.U32 R0, R0, R3, RZ ;  /* 0x0000000300007219 */ /* 0x000fe200000006ff */
[----:B------:R-:W-:Y:S02]  /*30a0*/  IMAD.SHL.U32 R3, R3, 0x20, RZ ;  /* 0x0000002003037824 */ /* 0x000fe400078e00ff */
[----:B------:R1:W-:Y:S04]  /*30b0*/  ATOMS.OR RZ, [UR4+0x14], R2 ;  /* 0x00001402ffff798c */ /* 0x0003e8000b000004 */
[----:B------:R1:W-:Y:S04]  /*30c0*/  ATOMS.OR RZ, [UR4+0x18], R0 ;  /* 0x00001800ffff798c */ /* 0x0003e8000b000004 */
[----:B------:R1:W-:Y:S01]  /*30d0*/  STS [UR45+0x110], R3 ;  /* 0x00011003ff007988 */ /* 0x0003e2000800082d */
[----:B------:R-:W-:Y:S05]  /*30e0*/  BRA `(.L_x_48) ;  /* 0x0000000000107947 */ /* 0x000fea0003800000 */
.L_x_47:
[----:B------:R-:W-:Y:S02]  /*30f0*/  MOV R0, 0xffffffff ;  /* 0xffffffff00007802 */ /* 0x000fe40000000f00 */
[----:B------:R-:W-:-:S03]  /*3100*/  MOV R2, 0x3130 ;  /* 0x0000313000027802 */ /* 0x000fc60000000f00 */
[----:B------:R1:W-:Y:S04]  /*3110*/  STS [UR45+0x110], R0 ;  /* 0x00011000ff007988 */ /* 0x0003e8000800082d */
[----:B-1-3-5:R-:W-:Y:S05]  /*3120*/  CALL.REL.NOINC `($__internal_1_$__cuda_sm10x_tcgen05_guardrail_trap_phase_invalid_during_alloc) ;  /* 0x0000005000a87944 */ /* 0x02afea0003c00000 */
.L_x_48:
[----:B------:R-:W-:Y:S05]  /*3130*/  WARPSYNC.ALL ;  /* 0x0000000000007948 */ /* 0x000fea0003800000 */
[----:B------:R-:W2:Y:S01]  /*3140*/  S2UR UR6, SR_CgaCtaId ;  /* 0x00000000000679c3 */ /* 0x000ea20000008800 */
[----:B------:R-:W-:Y:S01]  /*3150*/  UMOV UR4, 0x400 ;  /* 0x0000040000047882 */ /* 0x000fe20000000000 */
[----:B------:R-:W-:-:S06]  /*3160*/  NOP ;  /* 0x0000000000007918 */ /* 0x000fcc0000000000 */
[----:B------:R-:W-:Y:S06]  /*3170*/  BAR.ARV 0x6, 0xa0 ;  /* 0x0182800000007b1d */ /* 0x000fec0000002000 */
[----:B------:R-:W-:Y:S01]  /*3180*/  IMAD.MOV.U32 R8, RZ, RZ, 0x1 ;  /* 0x00000001ff087424 */ /* 0x000fe200078e00ff */
[----:B------:R-:W-:Y:S01]  /*3190*/  UMOV UR14, URZ ;  /* 0x000000ff000e7c82 */ /* 0x000fe20008000000 */
[----:B------:R-:W-:Y:S01]  /*31a0*/  UMOV UR13, URZ ;  /* 0x000000ff000d7c82 */ /* 0x000fe20008000000 */
[----:B------:R-:W-:Y:S01]  /*31b0*/  UMOV UR24, 0x0 ;  /* 0x0000000000187882 */ /* 0x000fe20000000000 */
[----:B------:R-:W-:Y:S01]  /*31c0*/  UMOV UR25, 0x8110010 ;  /* 0x0811001000197882 */ /* 0x000fe20000000000 */
[----:B------:R-:W-:Y:S01]  /*31d0*/  UMOV UR22, 0x0 ;  /* 0x0000000000167882 */ /* 0x000fe20000000000 */
[----:B------:R-:W-:Y:S01]  /*31e0*/  UMOV UR23, 0x8110010 ;  /* 0x0811001000177882 */ /* 0x000fe20000000000 */
[----:B------:R-:W-:Y:S01]  /*31f0*/  UMOV UR20, 0x0 ;  /* 0x0000000000147882 */ /* 0x000fe20000000000 */
[----:B------:R-:W-:Y:S01]  /*3200*/  UMOV UR21, 0x8110010 ;  /* 0x0811001000157882 */ /* 0x000fe20000000000 */
[----:B------:R-:W-:Y:S01]  /*3210*/  UMOV UR18, 0x0 ;  /* 0x0000000000127882 */ /* 0x000fe20000000000 */
[----:B--2---:R-:W-:Y:S01]  /*3220*/  ULEA UR6, UR6, UR4, 0x18 ;  /* 0x0000000406067291 */ /* 0x004fe2000f8ec0ff */
[----:B------:R-:W2:Y:S03]  /*3230*/  LDCU.64 UR4, c[0x0][0x388] ;  /* 0x00007100ff0477ac */ /* 0x000ea60008000a00 */
[----:B------:R-:W-:-:S02]  /*3240*/  UIADD3 UR9, UPT, UPT, UR6, 0x6400, URZ ;  /* 0x0000640006097890 */ /* 0x000fc4000fffe0ff */
[----:B------:R-:W-:-:S03]  /*3250*/  UIADD3 UR16, UPT, UPT, UR6, 0x26400, URZ ;  /* 0x0002640006107890 */ /* 0x000fc6000fffe0ff */
[----:B------:R-:W1:Y:S01]  /*3260*/  LDS R9, [UR6+0x110] ;  /* 0x00011006ff097984 */ /* 0x000e620008000800 */
[----:B------:R-:W-:Y:S02]  /*3270*/  USHF.R.U32.HI UR9, URZ, 0x4, UR9 ;  /* 0x00000004ff097899 */ /* 0x000fe40008011609 */
[----:B------:R-:W-:Y:S02]  /*3280*/  USHF.R.U32.HI UR16, URZ, 0x4, UR16 ;  /* 0x00000004ff107899 */ /* 0x000fe40008011610 */
[----:B------:R-:W-:Y:S02]  /*3290*/  ULOP3.LUT UR9, UR9, 0x3fff, URZ, 0xc0, !UPT ;  /* 0x00003fff09097892 */ /* 0x000fe4000f8ec0ff */
[----:B------:R-:W-:Y:S02]  /*32a0*/  ULOP3.LUT UR16, UR16, 0x3fff, URZ, 0xc0, !UPT ;  /* 0x00003fff10107892 */ /* 0x000fe4000f8ec0ff */
[----:B------:R-:W-:Y:S02]  /*32b0*/  ULOP3.LUT UR9, UR9, 0x10000, URZ, 0xfc, !UPT ;  /* 0x0001000009097892 */ /* 0x000fe4000f8efcff */
[----:B--2---:R-:W-:Y:S01]  /*32c0*/  UIADD3 UR7, UPT, UPT, UR4, 0x3f, URZ ;  /* 0x0000003f04077890 */ /* 0x004fe2000fffe0ff */
[----:B------:R-:W-:-:S03]  /*32d0*/  UMOV UR19, 0x8110010 ;  /* 0x0811001000137882 */ /* 0x000fc60000000000 */
[----:B------:R-:W-:-:S04]  /*32e0*/  USHF.R.S32.HI UR4, URZ, 0x1f, UR7 ;  /* 0x0000001fff047899 */ /* 0x000fc80008011407 */
[----:B------:R-:W-:-:S04]  /*32f0*/  ULEA.HI UR7, UR4, UR7, URZ, 0x6 ;  /* 0x0000000704077291 */ /* 0x000fc8000f8f30ff */
[----:B------:R-:W-:-:S03]  /*3300*/  USHF.R.S32.HI UR7, URZ, 0x6, UR7 ;  /* 0x00000006ff077899 */ /* 0x000fc60008011407 */
[----:B------:R-:W2:Y:S01]  /*3310*/  LDCU UR4, c[0x0][0x390] ;  /* 0x00007200ff0477ac */ /* 0x000ea20008000800 */
[----:B------:R-:W-:Y:S02]  /*3320*/  UIMAD UR7, UR7, UR5, URZ ;  /* 0x00000005070772a4 */ /* 0x000fe4000f8e02ff */
[----:B------:R-:W-:-:S04]  /*3330*/  UIADD3 UR5, UPT, UPT, UR6, 0xc8, URZ ;  /* 0x000000c806057890 */ /* 0x000fc8000fffe0ff */
[----:B------:R-:W-:Y:S01]  /*3340*/  UPRMT UR5, URZ, 0x654, UR5 ;  /* 0x00000654ff057896 */ /* 0x000fe20008000005 */
[C---:B-1----:R-:W-:Y:S01]  /*3350*/  VIADD R3, R9.reuse, 0x40 ;  /* 0x0000004009037836 */ /* 0x042fe20000000000 */
[----:B------:R-:W-:Y:S01]  /*3360*/  LOP3.LUT R2, R9, 0xffff, RZ, 0xc0, !PT ;  /* 0x0000ffff09027812 */ /* 0x000fe200078ec0ff */
[----:B--2---:R-:W-:-:S03]  /*3370*/  UIMAD UR4, UR7, UR4, URZ ;  /* 0x00000004070472a4 */ /* 0x004fc6000f8e02ff */
[----:B------:R-:W-:Y:S01]  /*3380*/  LOP3.LUT R3, R3, 0xffff, RZ, 0xc0, !PT ;  /* 0x0000ffff03037812 */ /* 0x000fe200078ec0ff */
[----:B------:R-:W-:-:S04]  /*3390*/  UIADD3 UR15, UPT, UPT, UR4, -0x1, URZ ;  /* 0xffffffff040f7890 */ /* 0x000fc8000fffe0ff */
[----:B------:R1:W-:Y:S01]  /*33a0*/  STL.64 [R1], R2 ;  /* 0x0000000201007387 */ /* 0x0003e20000100a00 */
[----:B------:R-:W-:Y:S01]  /*33b0*/  UISETP.GE.AND UP2, UPT, UR4, 0x1, UPT ;  /* 0x000000010400788c */ /* 0x000fe2000bf46270 */
[----:B-1----:R-:W-:-:S10]  /*33c0*/  CS2R R2, SRZ ;  /* 0x0000000000027805 */ /* 0x002fd4000001ff00 */
.L_x_57:
[----:B-1----:R-:W-:-:S04]  /*33d0*/  SHF.L.U32 R4, R3, 0x1f, RZ ;  /* 0x0000001f03047819 */ /* 0x002fc800000006ff */
[----:B------:R-:W1:Y:S02]  /*33e0*/  SYNCS.PHASECHK.TRANS64.TRYWAIT P0, [UR6+0xc0], R4 ;  /* 0x0000c004ff0075a7 */ /* 0x000e640008001106 */
[----:B-12-4-:R-:W-:Y:S05]  /*33f0*/  @!P0 BRA `(.L_x_51) ;  /* 0x0000004800908947 */ /* 0x016fea0003800000 */
.L_x_134:
[----:B-1----:R-:W1:Y:S01]  /*3400*/  LDS.128 R4, [UR6+0x100] ;  /* 0x00010006ff047984 */ /* 0x002e620008000c00 */
[----:B------:R-:W-:Y:S01]  /*3410*/  ULEA UR8, UR14, UR6, 0x3 ;  /* 0x000000060e087291 */ /* 0x000fe2000f8e18ff */
[----:B------:R-:W-:Y:S01]  /*3420*/  SHF.L.U32 R0, R8, 0x1f, RZ ;  /* 0x0000001f08007819 */ /* 0x000fe200000006ff */
[----:B------:R-:W-:Y:S01]  /*3430*/  @!PT LDS RZ, [RZ] ;  /* 0x00000000fffff984 */ /* 0x000fe20000000800 */
[----:B------:R-:W-:Y:S01]  /*3440*/  @!PT LDS RZ, [RZ] ;  /* 0x00000000fffff984 */ /* 0x000fe20000000800 */
[----:B------:R-:W-:Y:S01]  /*3450*/  @!PT LDS RZ, [RZ] ;  /* 0x00000000fffff984 */ /* 0x000fe20000000800 */
[----:B------:R-:W-:Y:S01]  /*3460*/  @!PT LDS RZ, [RZ] ;  /* 0x00000000fffff984 */ /* 0x000fe20000000800 */
[----:B------:R2:W-:Y:S06]  /*3470*/  MEMBAR.ALL.CTA ;  /* 0x0000000000007992 */ /* 0x0005ec0000008000 */
[----:B--2---:R-:W2:Y:S02]  /*3480*/  FENCE.VIEW.ASYNC.S ;  /* 0x00000000000073c6 */ /* 0x004ea40000000000 */
[----:B--2---:R-:W-:Y:S01]  /*3490*/  SYNCS.ARRIVE.TRANS64.RED.A1T0 RZ, [UR5], RZ ;  /* 0x000000ffffff79a7 */ /* 0x004fe20008100405 */
[----:B------:R-:W2:Y:S01]  /*34a0*/  SYNCS.PHASECHK.TRANS64.TRYWAIT P0, [UR8+0xe0], R0 ;  /* 0x0000e000ff0075a7 */ /* 0x000ea20008001108 */
[----:B-1----:R-:W-:Y:S01]  /*34b0*/  LOP3.LUT P3, RZ, R6, 0x1, RZ, 0xc0, !PT ;  /* 0x0000000106ff7812 */ /* 0x002fe2000786c0ff */
[----:B--2---:R-:W-:-:S12]  /*34c0*/  @!P0 BRA `(.L_x_52) ;  /* 0x0000004800748947 */ /* 0x004fd80003800000 */
.L_x_136:
[----:B------:R-:W-:Y:S05]  /*34d0*/  BRA.U !UP2, `(.L_x_53) ;  /* 0x000000010af07547 */ /* 0x000fea000b800000 */
[----:B-1----:R-:W-:Y:S01]  /*34e0*/  IMAD.U32 R0, RZ, RZ, UR14 ;  /* 0x0000000eff007e24 */ /* 0x002fe2000f8e00ff */
[----:B------:R-:W-:-:S04]  /*34f0*/  ULEA UR4, UR13, UR6, 0x3 ;  /* 0x000000060d047291 */ /* 0x000fc8000f8e18ff */
[----:B------:R-:W-:-:S05]  /*3500*/  LEA R0, R0, R1, 0x2 ;  /* 0x0000000100007211 */ /* 0x000fca00078e10ff */
[----:B------:R1:W5:Y:S01]  /*3510*/  LDL R4, [R0] ;  /* 0x0000000000047983 */ /* 0x0003620000100800 */
[----:B------:R-:W-:Y:S01]  /*3520*/  UPLOP3.LUT UP3, UPT, UPT, UPT, UPT, 0x40, 0x4 ;  /* 0x000000000004789c */ /* 0x000fe20003f6e870 */
[----:B------:R-:W-:Y:S01]  /*3530*/  UMOV UR12, UR15 ;  /* 0x0000000f000c7c82 */ /* 0x000fe20008000000 */
[----:B------:R-:W-:Y:S01]  /*3540*/  UMOV UR11, UR13 ;  /* 0x0000000d000b7c82 */ /* 0x000fe20008000000 */
[----:B-1----:R-:W-:-:S04]  /*3550*/  SHF.L.U32 R0, R2, 0x1f, RZ ;  /* 0x0000001f02007819 */ /* 0x002fc800000006ff */
[----:B------:R1:W2:Y:S04]  /*3560*/  SYNCS.PHASECHK.TRANS64.TRYWAIT P2, [UR4], R0 ;  /* 0x00000000ff0075a7 */ /* 0x0002a80008041104 */
.L_x_56:
[----:B----4-:R-:W-:Y:S01]  /*3570*/  ULEA UR7, UR11, UR6, 0x3 ;  /* 0x000000060b077291 */ /* 0x010fe2000f8e18ff */
[----:B-12---:R-:W-:Y:S11]  /*3580*/  @P2 BRA `(.L_x_54) ;  /* 0x00000000000c2947 */ /* 0x006ff60003800000 */
[----:B------:R-:W-:Y:S04]  /*3590*/  SHF.L.U32 R5, R2, 0x1f, RZ ;  /* 0x0000001f02057819 */ /* 0x000fe800000006ff */
[----:B------:R-:W2:Y:S02]  /*35a0*/  SYNCS.PHASECHK.TRANS64.TRYWAIT P0, [UR7], R5 ;  /* 0x00000005ff0075a7 */ /* 0x000ea40008001107 */
[----:B--2---:R-:W-:Y:S05]  /*35b0*/  @!P0 BRA `(.L_x_55) ;  /* 0x0000004800508947 */ /* 0x004fea0003800000 */
.L_x_54:
[----:B------:R-:W-:Y:S01]  /*35c0*/  UISETP.NE.AND UP0, UPT, UR12, URZ, UPT ;  /* 0x000000ff0c00728c */ /* 0x000fe2000bf05270 */
[----:B------:R-:W-:Y:S01]  /*35d0*/  PLOP3.LUT P2, PT, PT, PT, PT, 0x80, 0x8 ;  /* 0x000000000008781c */ /* 0x000fe20003f4f070 */
[----:B------:R-:W-:Y:S01]  /*35e0*/  UIADD3 UR13, UPT, UPT, UR11, 0x1, URZ ;  /* 0x000000010b0d7890 */ /* 0x000fe2000fffe0ff */
[----:B------:R-:W-:Y:S03]  /*35f0*/  ELECT P1, URZ, PT ;  /* 0x0000000000ff782f */ /* 0x000fe60003820000 */
[----:B------:R-:W-:Y:S01]  /*3600*/  UISETP.NE.AND UP1, UPT, UR13, 0x8, UPT ;  /* 0x000000080d00788c */ /* 0x000fe2000bf25270 */
[----:B------:R-:W-:Y:S01]  /*3610*/  PLOP3.LUT P0, PT, PT, PT, UP0, 0x80, 0x8 ;  /* 0x000000000008781c */ /* 0x000fe20003f0f008 */
[----:B------:R-:W-:Y:S02]  /*3620*/  ULEA UR26, UR11, UR16, 0x9 ;  /* 0x000000100b1a7291 */ /* 0x000fe4000f8e48ff */
[----:B------:R-:W-:Y:S02]  /*3630*/  USEL UR10, URZ, 0x1, UP1 ;  /* 0x00000001ff0a7887 */ /* 0x000fe40008800000 */
[----:B------:R-:W-:Y:S02]  /*3640*/  USEL UR13, UR13, URZ, UP1 ;  /* 0x000000ff0d0d7287 */ /* 0x000fe40008800000 */
[----:B------:R-:W-:Y:S02]  /*3650*/  ULEA UR28, UR11, UR9, 0xa ;  /* 0x000000090b1c7291 */ /* 0x000fe4000f8e50ff */
[----:B------:R-:W-:Y:S01]  /*3660*/  @UP0 ULEA UR4, UR13, UR6, 0x3 ;  /* 0x000000060d040291 */ /* 0x000fe2000f8e18ff */
[----:B------:R-:W-:Y:S01]  /*3670*/  LOP3.LUT R2, R2, UR10, RZ, 0x3c, !PT ;  /* 0x0000000a02027c12 */ /* 0x000fe2000f8e3cff */
[----:B------:R-:W-:Y:S02]  /*3680*/  UIADD3 UR36, UPT, UPT, UR26, 0x80, URZ ;  /* 0x000000801a247890 */ /* 0x000fe4000fffe0ff */
[----:B------:R-:W-:Y:S01]  /*3690*/  UIADD3 UR34, UPT, UPT, UR28, 0x2, URZ ;  /* 0x000000021c227890 */ /* 0x000fe2000fffe0ff */
[----:B-1----:R-:W-:Y:S01]  /*36a0*/  @P0 SHF.L.U32 R0, R2, 0x1f, RZ ;  /* 0x0000001f02000819 */ /* 0x002fe200000006ff */
[----:B------:R-:W-:Y:S02]  /*36b0*/  UIADD3 UR32, UPT, UPT, UR26, 0x100, URZ ;  /* 0x000001001a207890 */ /* 0x000fe4000fffe0ff */
[----:B------:R-:W-:Y:S01]  /*36c0*/  UIADD3 UR30, UPT, UPT, UR28, 0x4, URZ ;  /* 0x000000041c1e7890 */ /* 0x000fe2000fffe0ff */
[----:B------:R4:W1:Y:S01]  /*36d0*/  @P0 SYNCS.PHASECHK.TRANS64.TRYWAIT P2, [UR4], R0 ;  /* 0x00000000ff0005a7 */ /* 0x0008620008041104 */
[----:B------:R-:W-:Y:S02]  /*36e0*/  ELECT P0, URZ, PT ;  /* 0x0000000000ff782f */ /* 0x000fe40003800000 */
[C---:B-----5:R-:W-:Y:S01]  /*36f0*/  @P1 R2UR.BROADCAST UR4, R4.reuse ;  /* 0x00000000040412ca */ /* 0x060fe200008e0000 */
[----:B------:R-:W-:Y:S10]  /*3700*/  UIADD3 UR7, UPT, UPT, UR7, 0x40, URZ ;  /* 0x0000004007077890 */ /* 0x000ff4000fffe0ff */
[C---:B------:R-:W-:Y:S02]  /*3710*/  @P0 R2UR.BROADCAST UR10, R4.reuse ;  /* 0x00000000040a02ca */ /* 0x040fe400008e0000 */
[----:B------:R-:W-:Y:S01]  /*3720*/  ELECT P0, URZ, PT ;  /* 0x0000000000ff782f */ /* 0x000fe20003800000 */
[----:B------:R-:W-:Y:S01]  /*3730*/  UMOV UR27, 0x40004040 ;  /* 0x40004040001b7882 */ /* 0x000fe20000000000 */
[----:B------:R-:W-:Y:S01]  /*3740*/  UMOV UR29, 0x40004040 ;  /* 0x40004040001d7882 */ /* 0x000fe20000000000 */
[----:B------:R-:W-:Y:S01]  /*3750*/  UMOV UR37, 0x40004040 ;  /* 0x4000404000257882 */ /* 0x000fe20000000000 */
[----:B------:R-:W-:Y:S01]  /*3760*/  UMOV UR35, 0x40004040 ;  /* 0x4000404000237882 */ /* 0x000fe20000000000 */
[----:B------:R-:W-:Y:S01]  /*3770*/  UMOV UR33, 0x40004040 ;  /* 0x4000404000217882 */ /* 0x000fe20000000000 */
[----:B------:R-:W-:Y:S01]  /*3780*/  UMOV UR31, 0x40004040 ;  /* 0x40004040001f7882 */ /* 0x000fe20000000000 */
[----:B------:R-:W-:Y:S01]  /*3790*/  UMOV UR11, UR13 ;  /* 0x0000000d000b7c82 */ /* 0x000fe20008000000 */
[----:B------:R2:W-:Y:S01]  /*37a0*/  UTCHMMA gdesc[UR28], gdesc[UR26], tmem[UR4], tmem[UR24], idesc[UR25], UP3 ;  /* 0x00ff181a1c0075ea */ /* 0x0005e20009800004 */
[----:B------:R-:W-:Y:S02]  /*37b0*/  UPLOP3.LUT UP3, UPT, UPT, UPT, UPT, 0x80, 0x8 ;  /* 0x000000000008789c */ /* 0x000fe40003f6f070 */
[----:B------:R3:W-:Y:S01]  /*37c0*/  UTCHMMA gdesc[UR34], gdesc[UR36], tmem[UR10], tmem[UR22], idesc[UR23], UPT ;  /* 0x00ff1624220075ea */ /* 0x0007e2000b80000a */
[----:B--2---:R-:W-:Y:S01]  /*37d0*/  UIADD3 UR26, UPT, UPT, UR26, 0x180, URZ ;  /* 0x000001801a1a7890 */ /* 0x004fe2000fffe0ff */
[C---:B------:R-:W-:Y:S02]  /*37e0*/  @P0 R2UR.BROADCAST UR4, R4.reuse ;  /* 0x00000000040402ca */ /* 0x040fe400008e0000 */
[----:B------:R-:W-:Y:S11]  /*37f0*/  ELECT P0, URZ, PT ;  /* 0x0000000000ff782f */ /* 0x000ff60003800000 */
[----:B------:R-:W-:Y:S02]  /*3800*/  @!UPT UIADD3 URZ, UPT, UPT, URZ, URZ, URZ ;  /* 0x000000fffffff290 */ /* 0x000fe4000fffe0ff */
[----:B---3--:R-:W-:Y:S01]  /*3810*/  @P0 R2UR.BROADCAST UR10, R4 ;  /* 0x00000000040a02ca */ /* 0x008fe200008e0000 */
[----:B------:R-:W-:Y:S01]  /*3820*/  UIADD3 UR28, UPT, UPT, UR28, 0x6, URZ ;  /* 0x000000061c1c7890 */ /* 0x000fe2000fffe0ff */
[----:B------:R2:W-:Y:S11]  /*3830*/  UTCHMMA gdesc[UR30], gdesc[UR32], tmem[UR4], tmem[UR20], idesc[UR21], UPT ;  /* 0x00ff14201e0075ea */ /* 0x0005f6000b800004 */
[----:B------:R4:W-:Y:S01]  /*3840*/  UTCHMMA gdesc[UR28], gdesc[UR26], tmem[UR10], tmem[UR18], idesc[UR19], UPT ;  /* 0x00ff121a1c0075ea */ /* 0x0009e2000b80000a */
[----:B------:R4:W-:Y:S01]  /*3850*/  UTCBAR [UR7], URZ ;  /* 0x000000ff070073e9 */ /* 0x0009e200080000ff */
[----:B--2---:R-:W-:Y:S02]  /*3860*/  UIADD3 UR4, UPT, UPT, UR12, 0x1, URZ ;  /* 0x000000010c047890 */ /* 0x004fe4000fffe0ff */
[----:B------:R-:W-:Y:S02]  /*3870*/  UIADD3 UR12, UPT, UPT, UR12, -0x1, URZ ;  /* 0xffffffff0c0c7890 */ /* 0x000fe4000fffe0ff */
[----:B------:R-:W-:Y:S09]  /*3880*/  UISETP.GT.U32.AND UP0, UPT, UR4, 0x1, UPT ;  /* 0x000000010400788c */ /* 0x000ff2000bf04070 */
[----:B------:R-:W-:Y:S05]  /*3890*/  BRA.U UP0, `(.L_x_56) ;  /* 0xfffffffd00347547 */ /* 0x000fea000b83ffff */
.L_x_53:
[----:B------:R-:W-:Y:S01]  /*38a0*/  UIADD3 UR14, UPT, UPT, UR14, 0x1, URZ ;  /* 0x000000010e0e7890 */ /* 0x000fe2000fffe0ff */
[----:B------:R-:W-:Y:S01]  /*38b0*/  LOP3.LUT R3, R3, 0x1, RZ, 0x3c, !PT ;  /* 0x0000000103037812 */ /* 0x000fe200078e3cff */
[----:B------:R-:W-:Y:S02]  /*38c0*/  UIADD3 UR8, UPT, UPT, UR8, 0xd0, URZ ;  /* 0x000000d008087890 */ /* 0x000fe4000fffe0ff */
[----:B------:R-:W-:-:S04]  /*38d0*/  UISETP.NE.AND UP0, UPT, UR14, 0x2, UPT ;  /* 0x000000020e00788c */ /* 0x000fc8000bf05270 */
[----:B------:R-:W-:Y:S02]  /*38e0*/  USEL UR4, URZ, 0x1, UP0 ;  /* 0x00000001ff047887 */ /* 0x000fe40008000000 */
[----:B------:R-:W-:Y:S01]  /*38f0*/  USEL UR14, UR14, URZ, UP0 ;  /* 0x000000ff0e0e7287 */ /* 0x000fe20008000000 */
[----:B------:R2:W-:Y:S03]  /*3900*/  UTCBAR [UR8], URZ ;  /* 0x000000ff080073e9 */ /* 0x0005e600080000ff */
[----:B------:R-:W-:Y:S01]  /*3910*/  LOP3.LUT R8, R8, UR4, RZ, 0x3c, !PT ;  /* 0x0000000408087c12 */ /* 0x000fe2000f8e3cff */
[----:B------:R-:W-:Y:S07]  /*3920*/  @P3 BRA `(.L_x_57) ;  /* 0xfffffff800a83947 */ /* 0x000fee000383ffff */
[----:B------:R-:W3:Y:S01]  /*3930*/  S2UR UR4, SR_CgaCtaId ;  /* 0x00000000000479c3 */ /* 0x000ee20000008800 */
[----:B------:R-:W-:Y:S01]  /*3940*/  ELECT P0, URZ, PT ;  /* 0x0000000000ff782f */ /* 0x000fe20003800000 */
[----:B-1--4-:R-:W-:Y:S01]  /*3950*/  IMAD.MOV.U32 R0, RZ, RZ, 0x1 ;  /* 0x00000001ff007424 */ /* 0x012fe200078e00ff */
[----:B------:R-:W-:Y:S01]  /*3960*/  UIADD3 UR6, UPT, UPT, UR6, 0xe0, URZ ;  /* 0x000000e006067890 */ /* 0x000fe2000fffe0ff */
[----:B------:R-:W-:Y:S01]  /*3970*/  SHF.L.U32 R2, R8, 0x1f, RZ ;  /* 0x0000001f08027819 */ /* 0x000fe200000006ff */
[----:B------:R-:W-:-:S03]  /*3980*/  UMOV UR5, 0x40 ;  /* 0x0000004000057882 */ /* 0x000fc60000000000 */
[----:B------:R-:W-:Y:S01]  /*3990*/  UVIRTCOUNT.DEALLOC.SMPOOL 0x80 ;  /* 0x000000800000784c */ /* 0x000fe20000000000 */
[----:B---3--:R-:W-:Y:S02]  /*39a0*/  ULEA UR4, UR4, UR5, 0x18 ;  /* 0x0000000504047291 */ /* 0x008fe4000f8ec0ff */
[----:B------:R-:W-:-:S07]  /*39b0*/  ULEA UR5, UR14, UR6, 0x3 ;  /* 0x000000060e057291 */ /* 0x000fce000f8e18ff */
[----:B------:R1:W-:Y:S02]  /*39c0*/  @P0 STS.U8 [UR4+0x1c], R0 ;  /* 0x00001c00ff000988 */ /* 0x0003e40008000004 */
[----:B------:R-:W3:Y:S02]  /*39d0*/  SYNCS.PHASECHK.TRANS64.TRYWAIT P0, [UR5], R2 ;  /* 0x00000002ff0075a7 */ /* 0x000ee40008001105 */
[----:B-1-3--:R-:W-:Y:S05]  /*39e0*/  @!P0 BRA `(.L_x_58) ;  /* 0x00000044005c8947 */ /* 0x00afea0003800000 */
.L_x_139:
[----:B------:R-:W-:-:S04]  /*39f0*/  UIADD3 UR7, UPT, UPT, UR14, 0x1, URZ ;  /* 0x000000010e077890 */ /* 0x000fc8000fffe0ff */
[----:B------:R-:W-:-:S04]  /*3a00*/  UISETP.NE.AND UP0, UPT, UR7, 0x2, UPT ;  /* 0x000000020700788c */ /* 0x000fc8000bf05270 */
[----:B------:R-:W-:Y:S02]  /*3a10*/  USEL UR5, URZ, 0x1, UP0 ;  /* 0x00000001ff057887 */ /* 0x000fe40008000000 */
[----:B------:R-:W-:-:S04]  /*3a20*/  USEL UR7, UR7, URZ, UP0 ;  /* 0x000000ff07077287 */ /* 0x000fc80008000000 */
[----:B------:R-:W-:Y:S01]  /*3a30*/  ULEA UR7, UR7, UR6, 0x3 ;  /* 0x0000000607077291 */ /* 0x000fe2000f8e18ff */
[----:B-1----:R-:W-:-:S04]  /*3a40*/  LOP3.LUT R2, R8, UR5, RZ, 0x3c, !PT ;  /* 0x0000000508027c12 */ /* 0x002fc8000f8e3cff */
[----:B------:R-:W-:-:S04]  /*3a50*/  SHF.L.U32 R2, R2, 0x1f, RZ ;  /* 0x0000001f02027819 */ /* 0x000fc800000006ff */
[----:B------:R-:W1:Y:S02]  /*3a60*/  SYNCS.PHASECHK.TRANS64.TRYWAIT P0, [UR7], R2 ;  /* 0x00000002ff0075a7 */ /* 0x000e640008001107 */
[----:B-1----:R-:W-:Y:S05]  /*3a70*/  @!P0 BRA `(.L_x_59) ;  /* 0x0000004400508947 */ /* 0x002fea0003800000 */
.L_x_141:
[----:B------:R-:W-:Y:S01]  /*3a80*/  NOP ;  /* 0x0000000000007918 */ /* 0x000fe20000000000 */
[----:B-1----:R-:W1:Y:S01]  /*3a90*/  LDS R0, [UR4+0x14] ;  /* 0x00001404ff007984 */ /* 0x002e620008000800 */
[----:B------:R-:W-:Y:S01]  /*3aa0*/  LOP3.LUT R3, R9, 0xffff, RZ, 0xc0, !PT ;  /* 0x0000ffff09037812 */ /* 0x000fe200078ec0ff */
[----:B------:R-:W-:-:S03]  /*3ab0*/  IMAD.MOV.U32 R2, RZ, RZ, 0xffff ;  /* 0x0000ffffff027424 */ /* 0x000fc600078e00ff */
[----:B------:R-:W-:-:S04]  /*3ac0*/  SHF.R.U32.HI R3, RZ, 0x5, R3 ;  /* 0x00000005ff037819 */ /* 0x000fc80000011603 */
[----:B------:R-:W-:-:S04]  /*3ad0*/  SHF.L.U32 R2, R2, R3, RZ ;  /* 0x0000000302027219 */ /* 0x000fc800000006ff */
[----:B-1----:R-:W-:-:S04]  /*3ae0*/  LOP3.LUT R0, R0, R2, RZ, 0xc0, !PT ;  /* 0x0000000200007212 */ /* 0x002fc800078ec0ff */
[----:B------:R-:W-:Y:S01]  /*3af0*/  ISETP.NE.AND P0, PT, R0, R2, PT ;  /* 0x000000020000720c */ /* 0x000fe20003f05270 */
[----:B------:R-:W-:-:S05]  /*3b00*/  IMAD.MOV.U32 R0, RZ, RZ, 0x1 ;  /* 0x00000001ff007424 */ /* 0x000fca00078e00ff */
[----:B------:R-:W-:-:S07]  /*3b10*/  SHF.L.U32 R0, R0, R3, RZ ;  /* 0x0000000300007219 */ /* 0x000fce00000006ff */
[----:B------:R-:W-:Y:S05]  /*3b20*/  @P0 BRA `(.L_x_60) ;  /* 0x00000000005c0947 */ /* 0x000fea0003800000 */
[----:B------:R-:W1:Y:S02]  /*3b30*/  LDS R3, [UR4+0x18] ;  /* 0x00001804ff037984 */ /* 0x000e640008000800 */
[----:B-1----:R-:W-:-:S04]  /*3b40*/  LOP3.LUT R3, R3, R0, RZ, 0xc0, !PT ;  /* 0x0000000003037212 */ /* 0x002fc800078ec0ff */
[----:B------:R-:W-:-:S13]  /*3b50*/  ISETP.NE.AND P0, PT, R3, R0, PT ;  /* 0x000000000300720c */ /* 0x000fda0003f05270 */
[----:B------:R-:W-:Y:S05]  /*3b60*/  @P0 BRA `(.L_x_61) ;  /* 0x0000000000400947 */ /* 0x000fea0003800000 */
[----:B--2---:R-:W-:Y:S01]  /*3b70*/  R2UR UR8, R2 ;  /* 0x00000000020872ca */ /* 0x004fe200000e0000 */
[----:B------:R-:W1:Y:S01]  /*3b80*/  S2R R3, SR_LANEID ;  /* 0x0000000000037919 */ /* 0x000e620000000000 */
[----:B------:R-:W-:Y:S01]  /*3b90*/  LOP3.LUT R0, RZ, R0, RZ, 0x33, !PT ;  /* 0x00000000ff007212 */ /* 0x000fe200078e33ff */
[----:B------:R-:W-:Y:S02]  /*3ba0*/  VOTEU.ANY UR7, UPT, PT ;  /* 0x0000000000077886 */ /* 0x000fe400038e0100 */
[----:B------:R-:W-:Y:S01]  /*3bb0*/  UFLO.U32 UR7, UR7 ;  /* 0x00000007000772bd */ /* 0x000fe200080e0000 */
[----:B------:R-:W2:Y:S07]  /*3bc0*/  REDUX UR5, R0 ;  /* 0x00000000000573c4 */ /* 0x000eae0000000000 */
[----:B------:R-:W-:-:S06]  /*3bd0*/  ULOP3.LUT UR8, URZ, UR8, URZ, 0x33, !UPT ;  /* 0x00000008ff087292 */ /* 0x000fcc000f8e33ff */
[----:B------:R-:W-:-:S04]  /*3be0*/  IMAD.U32 R2, RZ, RZ, UR8 ;  /* 0x00000008ff027e24 */ /* 0x000fc8000f8e00ff */
[----:B------:R-:W3:Y:S02]  /*3bf0*/  REDUX UR6, R2 ;  /* 0x00000000020673c4 */ /* 0x000ee40000000000 */
[----:B------:R4:W-:Y:S01]  /*3c00*/  UTCATOMSWS.AND URZ, UR8 ;  /* 0x0000000800ff79e3 */ /* 0x0009e20008000000 */
[----:B--2---:R-:W-:Y:S01]  /*3c10*/  IMAD.U32 R0, RZ, RZ, UR5 ;  /* 0x00000005ff007e24 */ /* 0x004fe2000f8e00ff */
[----:B-1----:R-:W-:Y:S01]  /*3c20*/  ISETP.EQ.U32.AND P0, PT, R3, UR7, PT ;  /* 0x0000000703007c0c */ /* 0x002fe2000bf02070 */
[----:B---3--:R-:W-:-:S12]  /*3c30*/  IMAD.U32 R2, RZ, RZ, UR6 ;  /* 0x00000006ff027e24 */ /* 0x008fd8000f8e00ff */
[----:B------:R4:W-:Y:S04]  /*3c40*/  @P0 ATOMS.AND RZ, [UR4+0x14], R2 ;  /* 0x00001402ffff098c */ /* 0x0009e8000a800004 */
[----:B------:R4:W-:Y:S01]  /*3c50*/  @P0 ATOMS.AND RZ, [UR4+0x18], R0 ;  /* 0x00001800ffff098c */ /* 0x0009e2000a800004 */
[----:B------:R-:W-:Y:S05]  /*3c60*/  BRA `(.L_x_62) ;  /* 0x0000000000147947 */ /* 0x000fea0003800000 */
.L_x_61:
[----:B------:R-:W-:Y:S02]  /*3c70*/  MOV R2, 0x3c90 ;  /* 0x00003c9000027802 */ /* 0x000fe40000000f00 */
[----:B--2--5:R-:W-:Y:S05]  /*3c80*/  CALL.REL.NOINC `($__internal_0_$__cuda_sm10x_tcgen05_guardrail_trap_col_being_dealloced_not_returned_by_alloc) ;  /* 0x0000004400c47944 */ /* 0x024fea0003c00000 */
[----:B------:R-:W-:Y:S05]  /*3c90*/  BRA `(.L_x_62) ;  /* 0x0000000000087947 */ /* 0x000fea0003800000 */
.L_x_60:
[----:B------:R-:W-:Y:S02]  /*3ca0*/  MOV R2, 0x3cc0 ;  /* 0x00003cc000027802 */ /* 0x000fe40000000f00 */
[----:B--2--5:R-:W-:Y:S05]  /*3cb0*/  CALL.REL.NOINC `($__internal_2_$__cuda_sm10x_tcgen05_guardrail_trap_unallocated_columns_being_dealloced) ;  /* 0x0000004400d07944 */ /* 0x024fea0003c00000 */
.L_x_62:
[----:B------:R-:W-:Y:S01]  /*3cc0*/  NOP ;  /* 0x0000000000007918 */ /* 0x000fe20000000000 */
[----:B----4-:R-:W-:Y:S05]  /*3cd0*/  EXIT ;  /* 0x000000000000794d */ /* 0x010fea0003800000 */
.L_x_46:
[----:B------:R-:W-:-:S09]  /*3ce0*/  UISETP.NE.OR UP1, UPT, UR6, 0x3, !UP1 ;  /* 0x000000030600788c */ /* 0x000fd2000cf25670 */
[----:B------:R-:W-:Y:S05]  /*3cf0*/  BRA.U UP1, `(.L_x_63) ;  /* 0x0000000d01e87547 */ /* 0x000fea000b800000 */
[----:B------:R-:W1:Y:S01]  /*3d00*/  LDC.64 R8, c[0x0][0x888] ;  /* 0x00022200ff087b82 */ /* 0x000e620000000a00 */
[----:B------:R-:W-:Y:S01]  /*3d10*/  UMOV UR7, 0x400 ;  /* 0x0000040000077882 */ /* 0x000fe20000000000 */
[----:B------:R-:W-:Y:S01]  /*3d20*/  IMAD.MOV.U32 R35, RZ, RZ, 0x1 ;  /* 0x00000001ff237424 */ /* 0x000fe200078e00ff */
[----:B------:R-:W-:Y:S01]  /*3d30*/  ULEA UR7, UR45, UR7, 0x18 ;  /* 0x000000072d077291 */ /* 0x000fe2000f8ec0ff */
[----:B------:R-:W-:Y:S01]  /*3d40*/  IMAD.MOV.U32 R34, RZ, RZ, RZ ;  /* 0x000000ffff227224 */ /* 0x000fe200078e00ff */
[----:B------:R-:W-:Y:S02]  /*3d50*/  UPLOP3.LUT UP0, UPT, UPT, UPT, UPT, 0x40, 0x4 ;  /* 0x000000000004789c */ /* 0x000fe40003f0e870 */
[----:B------:R-:W-:Y:S01]  /*3d60*/  UIADD3 UR6, UPT, UPT, UR7, 0xc8, URZ ;  /* 0x000000c807067890 */ /* 0x000fe2000fffe0ff */
[----:B------:R-:W2:Y:S01]  /*3d70*/  LDC.64 R32, c[0x0][0x988] ;  /* 0x00026200ff207b82 */ /* 0x000ea20000000a00 */
[----:B------:R-:W-:Y:S02]  /*3d80*/  UMOV UR18, URZ ;  /* 0x000000ff00127c82 */ /* 0x000fe40008000000 */
[----:B------:R-:W-:-:S05]  /*3d90*/  UPRMT UR6, URZ, 0x654, UR6 ;  /* 0x00000654ff067896 */ /* 0x000fca0008000006 */
[----:B------:R-:W4:Y:S08]  /*3da0*/  LDC.64 R26, c[0x0][0x980] ;  /* 0x00026000ff1a7b82 */ /* 0x000f300000000a00 */
[----:B------:R-:W3:Y:S01]  /*3db0*/  LDC R0, c[0x0][0xb30] ;  /* 0x0002cc00ff007b82 */ /* 0x000ee20000000800 */
[----:B-1----:R-:W-:-:S04]  /*3dc0*/  ISETP.NE.U32.AND P0, PT, R8, RZ, PT ;  /* 0x000000ff0800720c */ /* 0x002fc80003f05070 */
[----:B------:R-:W-:-:S03]  /*3dd0*/  ISETP.NE.AND.EX P0, PT, R9, RZ, PT, P0 ;  /* 0x000000ff0900720c */ /* 0x000fc60003f05300 */
[----:B------:R-:W1:Y:S01]  /*3de0*/  LDC R19, c[0x0][0x370] ;  /* 0x0000dc00ff137b82 */ /* 0x000e620000000800 */
[C---:B--2---:R-:W-:Y:S02]  /*3df0*/  ISETP.NE.AND P2, PT, R33.reuse, 0x1, PT ;  /* 0x000000012100780c */ /* 0x044fe40003f45270 */
[----:B------:R-:W-:Y:S01]  /*3e00*/  R2UR UR4, R33 ;  /* 0x00000000210472ca */ /* 0x000fe200000e0000 */
[----:B------:R-:W-:-:S04]  /*3e10*/  IMAD.MOV.U32 R33, RZ, RZ, 0x2000 ;  /* 0x00002000ff217424 */ /* 0x000fc800078e00ff */
[----:B------:R-:W2:Y:S01]  /*3e20*/  LDC R3, c[0x0][0xb0c] ;  /* 0x0002c300ff037b82 */ /* 0x000ea20000000800 */
[----:B----4-:R-:W-:Y:S01]  /*3e30*/  R2UR UR5, R26 ;  /* 0x000000001a0572ca */ /* 0x010fe200000e0000 */
[----:B------:R-:W-:-:S04]  /*3e40*/  VOTEU.ANY UP3, P0 ;  /* 0x0000000000ff7886 */ /* 0x000fc80000060100 */
[----:B------:R-:W-:Y:S02]  /*3e50*/  VOTEU.ANY UP2, P2 ;  /* 0x0000000000ff7886 */ /* 0x000fe40001040100 */
[----:B------:R-:W4:Y:S01]  /*3e60*/  LDC R15, c[0x0][0xb20] ;  /* 0x0002c800ff0f7b82 */ /* 0x000f220000000800 */
[----:B---3--:R-:W-:-:S07]  /*3e70*/  ISETP.NE.AND P1, PT, R0, 0x1, PT ;  /* 0x000000010000780c */ /* 0x008fce0003f25270 */
[----:B------:R-:W3:Y:S08]  /*3e80*/  LDC.64 R36, c[0x0][0x348] ;  /* 0x0000d200ff247b82 */ /* 0x000ef00000000a00 */
[----:B------:R-:W1:Y:S08]  /*3e90*/  LDC.64 R22, c[0x0][0xb10] ;  /* 0x0002c400ff167b82 */ /* 0x000e700000000a00 */
[----:B------:R-:W1:Y:S08]  /*3ea0*/  LDC.64 R6, c[0x0][0xb18] ;  /* 0x0002c600ff067b82 */ /* 0x000e700000000a00 */
[----:B------:R-:W1:Y:S08]  /*3eb0*/  LDC.64 R4, c[0x0][0xb28] ;  /* 0x0002ca00ff047b82 */ /* 0x000e700000000a00 */
[----:B------:R-:W1:Y:S08]  /*3ec0*/  LDC.64 R20, c[0x0][0x890] ;  /* 0x00022400ff147b82 */ /* 0x000e700000000a00 */
[----:B------:R-:W1:Y:S08]  /*3ed0*/  LDC.64 R24, c[0x0][0x990] ;  /* 0x00026400ff187b82 */ /* 0x000e700000000a00 */
[----:B--234-:R-:W1:Y:S02]  /*3ee0*/  LDC R16, c[0x0][0x374] ;  /* 0x0000dd00ff107b82 */ /* 0x01ce640000000800 */
.L_x_72:
[----:B------:R-:W-:Y:S04]  /*3ef0*/  SHF.L.U32 R2, R34, 0x1f, RZ ;  /* 0x0000001f22027819 */ /* 0x000fe800000006ff */
[----:B--2---:R-:W2:Y:S02]  /*3f00*/  SYNCS.PHASECHK.TRANS64.TRYWAIT P0, [UR7+0xc0], R2 ;  /* 0x0000c002ff0075a7 */ /* 0x004ea40008001107 */
[----:B--2---:R-:W-:Y:S05]  /*3f10*/  @!P0 BRA `(.L_x_64) ;  /* 0x0000004000408947 */ /* 0x004fea0003800000 */
.L_x_143:
[----:B------:R-:W3:Y:S01]  /*3f20*/  LDS.128 R28, [UR7+0x100] ;  /* 0x00010007ff1c7984 */ /* 0x000ee20008000c00 */
[----:B------:R-:W-:Y:S01]  /*3f30*/  ISETP.GE.AND P0, PT, R40, 0x1, PT ;  /* 0x000000012800780c */ /* 0x000fe20003f06270 */
[----:B------:R-:W-:Y:S01]  /*3f40*/  @!PT LDS RZ, [RZ] ;  /* 0x00000000fffff984 */ /* 0x000fe20000000800 */
[----:B------:R-:W-:Y:S01]  /*3f50*/  @!PT LDS RZ, [RZ] ;  /* 0x00000000fffff984 */ /* 0x000fe20000000800 */
[----:B------:R-:W-:Y:S01]  /*3f60*/  @!PT LDS RZ, [RZ] ;  /* 0x00000000fffff984 */ /* 0x000fe20000000800 */
[----:B------:R-:W-:Y:S01]  /*3f70*/  @!PT LDS RZ, [RZ] ;  /* 0x00000000fffff984 */ /* 0x000fe20000000800 */
[----:B------:R4:W-:Y:S06]  /*3f80*/  MEMBAR.ALL.CTA ;  /* 0x0000000000007992 */ /* 0x0009ec0000008000 */
[----:B----4-:R-:W4:Y:S02]  /*3f90*/  FENCE.VIEW.ASYNC.S ;  /* 0x00000000000073c6 */ /* 0x010f240000000000 */
[----:B----4-:R-:W-:Y:S01]  /*3fa0*/  SYNCS.ARRIVE.TRANS64.RED.A1T0 RZ, [UR6], RZ ;  /* 0x000000ffffff79a7 */ /* 0x010fe20008100406 */
[----:B---3--:R-:W-:Y:S11]  /*3fb0*/  LOP3.LUT P3, RZ, R30, 0x1, RZ, 0xc0, !PT ;  /* 0x000000011eff7812 */ /* 0x008ff6000786c0ff */
[----:B------:R-:W-:Y:S02]  /*3fc0*/  @!UPT UIADD3 URZ, UPT, UPT, URZ, URZ, URZ ;  /* 0x000000fffffff290 */ /* 0x000fe4000fffe0ff */
[----:B------:R-:W-:Y:S02]  /*3fd0*/  @P3 MOV R11, R28 ;  /* 0x0000001c000b3202 */ /* 0x000fe40000000f00 */
[----:B------:R-:W-:Y:S01]  /*3fe0*/  @P3 LOP3.LUT R10, R29, 0xffff, RZ, 0xc0, !PT ;  /* 0x0000ffff1d0a3812 */ /* 0x000fe200078ec0ff */
[----:B------:R-:W-:Y:S06]  /*3ff0*/  @!P0 BRA `(.L_x_65) ;  /* 0x0000000000a48947 */ /* 0x000fec0003800000 */
[----:B-12---:R-:W-:Y:S01]  /*4000*/  IMAD.HI.U32 R0, R16, R7, RZ ;  /* 0x0000000710007227 */ /* 0x006fe200078e00ff */
[----:B------:R-:W-:Y:S02]  /*4010*/  ISETP.NE.AND P0, PT, R6, 0x1, PT ;  /* 0x000000010600780c */ /* 0x000fe40003f05270 */
[----:B------:R-:W-:Y:S01]  /*4020*/  ISETP.NE.AND P2, PT, R40, 0x1, PT ;  /* 0x000000012800780c */ /* 0x000fe20003f45270 */
[----:B------:R-:W-:Y:S01]  /*4030*/  IMAD.HI.U32 R9, R19, R22, RZ ;  /* 0x0000001613097227 */ /* 0x000fe200078e00ff */
[----:B------:R-:W-:Y:S02]  /*4040*/  SHF.R.U32.HI R0, RZ, R15, R0 ;  /* 0x0000000fff007219 */ /* 0x000fe40000011600 */
[----:B------:R-:W-:Y:S01]  /*4050*/  ISETP.NE.AND P4, PT, R3, 0x1, PT ;  /* 0x000000010300780c */ /* 0x000fe20003f85270 */
[----:B------:R-:W-:Y:S01]  /*4060*/  IMAD.HI.U32 R13, R10, R7, RZ ;  /* 0x000000070a0d7227 */ /* 0x000fe200078e00ff */
[----:B------:R-:W-:Y:S02]  /*4070*/  SHF.R.U32.HI R9, RZ, R23, R9 ;  /* 0x00000017ff097219 */ /* 0x000fe40000011609 */
[----:B------:R-:W-:Y:S01]  /*4080*/  SEL R0, R16, R0, !P0 ;  /* 0x0000000010007207 */ /* 0x000fe20004000000 */
[----:B------:R-:W-:Y:S01]  /*4090*/  IMAD.HI.U32 R12, R11, R22, RZ ;  /* 0x000000160b0c7227 */ /* 0x000fe200078e00ff */
[----:B------:R-:W-:Y:S03]  /*40a0*/  SEL R9, R19, R9, !P4 ;  /* 0x0000000913097207 */ /* 0x000fe60006000000 */
[-C--:B------:R-:W-:Y:S01]  /*40b0*/  IMAD.HI.U32 R8, R0, R4.reuse, RZ ;  /* 0x0000000400087227 */ /* 0x080fe200078e00ff */
[----:B------:R-:W-:Y:S03]  /*40c0*/  SHF.R.U32.HI R12, RZ, R23, R12 ;  /* 0x00000017ff0c7219 */ /* 0x000fe6000001160c */
[----:B------:R-:W-:Y:S01]  /*40d0*/  IMAD.HI.U32 R2, R9, R4, RZ ;  /* 0x0000000409027227 */ /* 0x000fe200078e00ff */
[----:B------:R-:W-:Y:S02]  /*40e0*/  @P2 SHF.R.U32.HI R0, RZ, R5, R8 ;  /* 0x00000005ff002219 */ /* 0x000fe40000011608 */
[----:B------:R-:W-:Y:S02]  /*40f0*/  SHF.R.U32.HI R8, RZ, R15, R13 ;  /* 0x0000000fff087219 */ /* 0x000fe4000001160d */
[----:B------:R-:W-:Y:S01]  /*4100*/  @P2 SHF.R.U32.HI R9, RZ, R5, R2 ;  /* 0x00000005ff092219 */ /* 0x000fe20000011602 */
[----:B------:R-:W-:Y:S01]  /*4110*/  IMAD R0, R40, R0, RZ ;  /* 0x0000000028007224 */ /* 0x000fe200078e02ff */
[----:B------:R-:W-:Y:S02]  /*4120*/  SEL R8, R10, R8, !P0 ;  /* 0x000000080a087207 */ /* 0x000fe40004000000 */
[----:B------:R-:W-:Y:S01]  /*4130*/  SEL R2, R11, R12, !P4 ;  /* 0x0000000c0b027207 */ /* 0x000fe20006000000 */
[----:B------:R-:W-:Y:S01]  /*4140*/  IMAD R12, R40, R9, RZ ;  /* 0x00000009280c7224 */ /* 0x000fe200078e02ff */
[C---:B------:R-:W-:Y:S01]  /*4150*/  ISETP.GE.AND P0, PT, R8.reuse, R0, PT ;  /* 0x000000000800720c */ /* 0x040fe20003f06270 */
[----:B------:R-:W-:Y:S03]  /*4160*/  IMAD.HI.U32 R0, R8, R4, RZ ;  /* 0x0000000408007227 */ /* 0x000fe600078e00ff */
[----:B------:R-:W-:Y:S02]  /*4170*/  ISETP.GE.OR P0, PT, R2, R12, P0 ;  /* 0x0000000c0200720c */ /* 0x000fe40000706670 */
[-C--:B------:R-:W-:Y:S04]  /*4180*/  SHF.R.U32.HI R0, RZ, R5.reuse, R0 ;  /* 0x00000005ff007219 */ /* 0x080fe80000011600 */
[----:B------:R-:W-:Y:S05]  /*4190*/  SEL R13, R8, R0, !P2 ;  /* 0x00000000080d7207 */ /* 0x000fea0005000000 */
[----:B------:R-:W-:Y:S02]  /*41a0*/  IMAD.MOV R12, RZ, RZ, -R13 ;  /* 0x000000ffff0c7224 */ /* 0x000fe400078e0a0d */
[----:B------:R-:W-:Y:S04]  /*41b0*/  @!P0 IMAD.HI.U32 R0, R2, R4, RZ ;  /* 0x0000000402008227 */ /* 0x000fe800078e00ff */
[----:B------:R-:W-:Y:S01]  /*41c0*/  IMAD R12, R40, R12, R8 ;  /* 0x0000000c280c7224 */ /* 0x000fe200078e0208 */
[----:B------:R-:W-:Y:S04]  /*41d0*/  @!P0 SHF.R.U32.HI R0, RZ, R5, R0 ;  /* 0x00000005ff008219 */ /* 0x000fe80000011600 */
[----:B------:R-:W-:Y:S04]  /*41e0*/  @!P0 SEL R0, R2, R0, !P2 ;  /* 0x0000000002008207 */ /* 0x000fe80005000000 */
[----:B------:R-:W-:Y:S01]  /*41f0*/  @!P0 IADD3 R13, PT, PT, R13, -R0, RZ ;  /* 0x800000000d0d8210 */ /* 0x000fe20007ffe0ff */
[----:B------:R-:W-:Y:S01]  /*4200*/  @!P0 IMAD R0, R9, R12, R0 ;  /* 0x0000000c09008224 */ /* 0x000fe200078e0200 */
[----:B------:R-:W-:Y:S01]  /*4210*/  IADD3 R9, PT, PT, -R8, RZ, RZ ;  /* 0x000000ff08097210 */ /* 0x000fe20007ffe1ff */
[--C-:B------:R-:W-:Y:S02]  /*4220*/  IMAD.MOV R12, RZ, RZ, -R2.reuse ;  /* 0x000000ffff0c7224 */ /* 0x100fe400078e0a02 */
[----:B------:R-:W-:Y:S02]  /*4230*/  @!P0 IMAD R8, R13, R40, R2 ;  /* 0x000000280d088224 */ /* 0x000fe400078e0202 */
[----:B------:R-:W-:Y:S02]  /*4240*/  @!P0 IMAD.MOV.U32 R2, RZ, RZ, R0 ;  /* 0x000000ffff028224 */ /* 0x000fe400078e0000 */
[----:B------:R-:W-:Y:S02]  /*4250*/  IMAD R11, R3, R12, R11 ;  /* 0x0000000c030b7224 */ /* 0x000fe400078e020b */
[----:B------:R-:W-:Y:S02]  /*4260*/  IMAD R10, R6, R9, R10 ;  /* 0x00000009060a7224 */ /* 0x000fe400078e020a */
[----:B------:R-:W-:Y:S02]  /*4270*/  IMAD R11, R2, R3, R11 ;  /* 0x00000003020b7224 */ /* 0x000fe400078e020b */
[----:B------:R-:W-:Y:S02]  /*4280*/  IMAD R10, R8, R6, R10 ;  /* 0x00000006080a7224 */ /* 0x000fe400078e020a */
.L_x_65:
[----:B------:R-:W-:Y:S05]  /*4290*/  BRA.U UP0, `(.L_x_66) ;  /* 0x0000000100107547 */ /* 0x000fea000b800000 */
[----:B--2---:R-:W-:Y:S04]  /*42a0*/  MOV R2, UR15 ;  /* 0x0000000f00027c02 */ /* 0x004fe80008000f00 */
[----:B------:R-:W-:Y:S04]  /*42b0*/  SHF.L.U32 R2, R2, 0x1f, RZ ;  /* 0x0000001f02027819 */ /* 0x000fe800000006ff */
[----:B------:R-:W2:Y:S02]  /*42c0*/  SYNCS.PHASECHK.TRANS64.TRYWAIT P0, [UR7+0xb8], R2 ;  /* 0x0000b802ff0075a7 */ /* 0x000ea40008001107 */
[----:B--2---:R-:W-:Y:S05]  /*42d0*/  @!P0 BRA `(.L_x_67) ;  /* 0x0000003c00688947 */ /* 0x004fea0003800000 */
.L_x_66:
[----:B-1----:R-:W-:Y:S02]  /*42e0*/  ISETP.NE.U32.AND P2, PT, R20, RZ, PT ;  /* 0x000000ff1400720c */ /* 0x002fe40003f45070 */
[----:B------:R-:W-:Y:S02]  /*42f0*/  R2UR UR10, R14 ;  /* 0x000000000e0a72ca */ /* 0x000fe400000e0000 */
[C---:B------:R-:W-:Y:S02]  /*4300*/  ISETP.NE.AND.EX P2, PT, R21.reuse, RZ, PT, P2 ;  /* 0x000000ff1500720c */ /* 0x040fe40003f45320 */
[----:B------:R-:W-:Y:S04]  /*4310*/  ISETP.NE.U32.AND P0, PT, R20, RZ, PT ;  /* 0x000000ff1400720c */ /* 0x000fe80003f05070 */
[----:B------:R-:W-:Y:S05]  /*4320*/  ISETP.NE.AND.EX P0, PT, R21, RZ, PT, P0 ;  /* 0x000000ff1500720c */ /* 0x000fea0003f05300 */
[----:B------:R-:W-:Y:S02]  /*4330*/  USHF.L.U32 UR10, UR10, 0x6, URZ ;  /* 0x000000060a0a7899 */ /* 0x000fe400080006ff */
[----:B------:R-:W-:Y:S10]  /*4340*/  @!P2 BRA `(.L_x_68) ;  /* 0x00000000002ca947 */ /* 0x000ff40003800000 */
[----:B------:R-:W-:Y:S01]  /*4350*/  UPLOP3.LUT UP4, UPT, UPT, UPT, UP3, 0x80, 0x8 ;  /* 0x000000000008789c */ /* 0x000fe20003f8f030 */
[----:B------:R-:W-:Y:S05]  /*4360*/  HFMA2 R92, -RZ, RZ, 0, 5.9604644775390625e-08 ;  /* 0x00000001ff5c7431 */ /* 0x000fea00000001ff */
[----:B------:R-:W-:Y:S11]  /*4370*/  PLOP3.LUT P2, PT, PT, PT, UP4, 0x80, 0x8 ;  /* 0x000000000008781c */ /* 0x000ff60003f4f048 */
[----:B------:R-:W-:Y:S02]  /*4380*/  @!UPT UIADD3 URZ, UPT, UPT, URZ, URZ, URZ ;  /* 0x000000fffffff290 */ /* 0x000fe4000fffe0ff */
[----:B------:R-:W1:Y:S01]  /*4390*/  @P2 LDC.64 R8, c[0x0][0x888] ;  /* 0x00022200ff082b82 */ /* 0x000e620000000a00 */
[----:B--2---:R-:W-:Y:S04]  /*43a0*/  @P2 IMAD R0, R17, R20, RZ ;  /* 0x0000001411002224 */ /* 0x004fe800078e02ff */
[----:B-1----:R-:W-:Y:S01]  /*43b0*/  @P2 IMAD.WIDE R8, R0, 0x4, R8 ;  /* 0x0000000400082825 */ /* 0x002fe200078e0208 */
[----:B------:R-:W-:Y:S04]  /*43c0*/  MOV R0, 0x1 ;  /* 0x0000000100007802 */ /* 0x000fe80000000f00 */
[----:B-----5:R1:W5:Y:S01]  /*43d0*/  @P2 LDG.E R49, desc[UR50][R8.64] ;  /* 0x0000003208312981 */ /* 0x020362000c1e1900 */
[----:B------:R-:W-:Y:S01]  /*43e0*/  @!P2 PRMT R92, R0, 0x7610, R92 ;  /* 0x00007610005ca816 */ /* 0x000fe2000000005c */
[----:B-1----:R-:W3:Y:S06]  /*43f0*/  @!P2 LDC R49, c[0x0][0x880] ;  /* 0x00022000ff31ab82 */ /* 0x002eec0000000800 */
.L_x_68:
[----:B---3-5:R-:W-:Y:S01]  /*4400*/  @!P0 FSETP.EQ.AND P4, PT, R49, RZ, PT ;  /* 0x000000ff3100820b */ /* 0x028fe20003f82000 */
[----:B------:R-:W-:Y:S01]  /*4410*/  @!UPT UIADD3 URZ, UPT, UPT, URZ, URZ, URZ ;  /* 0x000000fffffff290 */ /* 0x000fe2000fffe0ff */
[----:B------:R-:W-:Y:S11]  /*4420*/  @!P0 BRA `(.L_x_69) ;  /* 0x0000000000148947 */ /* 0x000ff60003800000 */
[----:B------:R-:W-:Y:S02]  /*4430*/  LOP3.LUT P0, RZ, R92, 0xff, RZ, 0xc0, !PT ;  /* 0x000000ff5cff7812 */ /* 0x000fe4000780c0ff */
[----:B------:R-:W-:Y:S04]  /*4440*/  PLOP3.LUT P4, PT, PT, PT, UP4, 0x80, 0x8 ;  /* 0x000000000008781c */ /* 0x000fe80003f8f048 */
[----:B------:R-:W-:Y:S07]  /*4450*/  PLOP3.LUT P4, PT, P4, PT, PT, 0x8, 0x80 ;  /* 0x000000000080781c */ /* 0x000fee000278e170 */
[----:B------:R-:W-:Y:S11]  /*4460*/  @P0 FSETP.EQ.AND P4, PT, R49, RZ, PT ;  /* 0x000000ff3100020b */ /* 0x000ff60003f82000 */
[----:B------:R-:W-:Y:S02]  /*4470*/  @!UPT UIADD3 URZ, UPT, UPT, URZ, URZ, URZ ;  /* 0x000000fffffff290 */ /* 0x000fe4000fffe0ff */
.L_x_69:
[----:B--2---:R-:W-:Y:S01]  /*4480*/  SHF.L.U32 R0, R35, 0x1f, RZ ;  /* 0x0000001f23007819 */ /* 0x004fe200000006ff */
[----:B------:R-:W-:Y:S01]  /*4490*/  ULEA UR17, UR18, UR7, 0x3 ;  /* 0x0000000712117291 */ /* 0x000fe2000f8e18ff */
[----:B------:R-:W-:Y:S01]  /*44a0*/  ISETP.NE.AND P0, PT, R26, 0x1, PT ;  /* 0x000000011a00780c */ /* 0x000fe20003f05270 */
[----:B------:R-:W-:Y:S04]  /*44b0*/  IMAD.SHL.U32 R18, R18, 0x80, RZ ;  /* 0x0000008012127824 */ /* 0x000fe800078e00ff */
[C---:B------:R-:W-:Y:S01]  /*44c0*/  IMAD.HI.U32 R9, R18.reuse, R27, RZ ;  /* 0x0000001b12097227 */ /* 0x040fe200078e00ff */
[C---:B------:R-:W-:Y:S02]  /*44d0*/  R2UR UR11, R18.reuse ;  /* 0x00000000120b72ca */ /* 0x040fe400000e0000 */
[----:B------:R-:W1:Y:S02]  /*44e0*/  SYNCS.PHASECHK.TRANS64.TRYWAIT P2, [UR17+0x98], R0 ;  /* 0x00009800ff0075a7 */ /* 0x000e640008041111 */
[----:B------:R-:W-:Y:S04]  /*44f0*/  SHF.R.U32.HI R9, RZ, R32, R9 ;  /* 0x00000020ff097219 */ /* 0x000fe80000011609 */
[----:B------:R-:W-:Y:S02]  /*4500*/  SEL R9, R18, R9, !P0 ;  /* 0x0000000912097207 */ /* 0x000fe40004000000 */
[----:B------:R-:W-:Y:S02]  /*4510*/  ELECT P0, URZ, PT ;  /* 0x0000000000ff782f */ /* 0x000fe40003800000 */
[C---:B------:R-:W-:Y:S01]  /*4520*/  R2UR UR8, R9.reuse ;  /* 0x00000000090872ca */ /* 0x040fe200000e0000 */
[C---:B------:R-:W-:Y:S01]  /*4530*/  IMAD.HI.U32 R2, R9.reuse, R24, RZ ;  /* 0x0000001809027227 */ /* 0x040fe200078e00ff */
[----:B------:R-:W-:Y:S02]  /*4540*/  PLOP3.LUT P4, PT, P4, P0, PT, 0xf2, 0x2f ;  /* 0x00000000002f781c */ /* 0x000fe40002781e72 */
[----:B------:R-:W-:Y:S01]  /*4550*/  R2UR UR12, R9 ;  /* 0x00000000090c72ca */ /* 0x000fe200000e0000 */
[----:B------:R-:W-:Y:S01]  /*4560*/  IMAD.MOV R8, RZ, RZ, -R9 ;  /* 0x000000ffff087224 */ /* 0x000fe200078e0a09 */
[----:B------:R-:W-:Y:S04]  /*4570*/  SHF.R.U32.HI R2, RZ, R25, R2 ;  /* 0x00000019ff027219 */ /* 0x000fe80000011602 */
[----:B------:R-:W-:Y:S02]  /*4580*/  R2UR UR13, R2 ;  /* 0x00000000020d72ca */ /* 0x000fe400000e0000 */
[----:B------:R-:W-:Y:S03]  /*4590*/  R2UR UR9, R8 ;  /* 0x00000000080972ca */ /* 0x000fe600000e0000 */
[----:B------:R-:W-:Y:S05]  /*45a0*/  @!P4 IADD3 R9, P0, PT, R36, 0x580, RZ ;  /* 0x000005802409c810 */ /* 0x000fea0007f1e0ff */
[----:B------:R-:W-:Y:S03]  /*45b0*/  @!P4 IMAD.X R8, RZ, RZ, R37, P0 ;  /* 0x000000ffff08c224 */ /* 0x000fe600000e0625 */
[----:B------:R-:W-:Y:S02]  /*45c0*/  USEL UR13, UR8, UR13, !UP2 ;  /* 0x0000000d080d7287 */ /* 0x000fe4000d000000 */
[----:B------:R-:W-:Y:S04]  /*45d0*/  UIMAD UR11, UR5, UR9, UR11 ;  /* 0x00000009050b72a4 */ /* 0x000fe8000f8e020b */
[----:B------:R-:W-:Y:S05]  /*45e0*/  IMAD R2, RZ, RZ, -UR13 ;  /* 0x8000000dff027e24 */ /* 0x000fea000f8e02ff */
[----:B------:R-:W-:Y:S11]  /*45f0*/  R2UR UR8, R2 ;  /* 0x00000000020872ca */ /* 0x000ff600000e0000 */
[----:B------:R-:W-:Y:S02]  /*4600*/  @!UPT UIADD3 URZ, UPT, UPT, URZ, URZ, URZ ;  /* 0x000000fffffff290 */ /* 0x000fe4000fffe0ff */
[----:B------:R-:W-:Y:S01]  /*4610*/  UIMAD UR12, UR4, UR8, UR12 ;  /* 0x00000008040c72a4 */ /* 0x000fe2000f8e020c */
[----:B-1----:R-:W-:Y:S11]  /*4620*/  @!P2 BRA `(.L_x_70) ;  /* 0x0000003800aca947 */ /* 0x002ff60003800000 */
.L_x_146:
[----:B------:R-:W2:Y:S01]  /*4630*/  LDC.64 R12, c[0x0][0xb18] ;  /* 0x0002c600ff0c7b82 */ /* 0x000ea20000000a00 */
[----:B------:R-:W-:Y:S01]  /*4640*/  @!P4 R2UR UR14, R9 ;  /* 0x00000000090ec2ca */ /* 0x000fe200000e0000 */
[----:B------:R-:W-:Y:S01]  /*4650*/  VOTEU.ALL UP1, P4 ;  /* 0x0000000000ff7886 */ /* 0x000fe20002020000 */
[----:B------:R-:W-:Y:S01]  /*4660*/  @!P4 R2UR UR8, R8 ;  /* 0x000000000808c2ca */ /* 0x000fe200000e0000 */
[----:B------:R-:W-:Y:S01]  /*4670*/  UIADD3 UR9, UPT, UPT, UR17, 0x80, URZ ;  /* 0x0000008011097890 */ /* 0x000fe2000fffe0ff */
[----:B-1----:R-:W-:Y:S03]  /*4680*/  @!P4 IMAD.MOV.U32 R0, RZ, RZ, 0x2000 ;  /* 0x00002000ff00c424 */ /* 0x002fe600078e00ff */
[----:B------:R-:W1:Y:S01]  /*4690*/  @!P1 LDC R2, c[0x0][0xb0c] ;  /* 0x0002c300ff029b82 */ /* 0x000e620000000800 */
[----:B------:R-:W-:Y:S01]  /*46a0*/  @!UP1 UPRMT UR20, URZ, 0x40, URZ ;  /* 0x00000040ff149896 */ /* 0x000fe200080000ff */
[----:B------:R-:W-:Y:S01]  /*46b0*/  @P3 SHF.R.U32.HI R17, RZ, 0x10, R29 ;  /* 0x00000010ff113819 */ /* 0x000fe2000001161d */
[----:B------:R-:W-:Y:S01]  /*46c0*/  VOTEU.ALL UP0, P4 ;  /* 0x0000000000ff7886 */ /* 0x000fe20002000000 */
[----:B------:R-:W-:Y:S02]  /*46d0*/  UIADD3 UR16, UPT, UPT, UR18, 0x1, URZ ;  /* 0x0000000112107890 */ /* 0x000fe4000fffe0ff */
[----:B------:R-:W-:Y:S01]  /*46e0*/  @!UP1 UPRMT UR20, UR20, 0x5410, URZ ;  /* 0x0000541014149896 */ /* 0x000fe200080000ff */
[----:B------:R-:W-:Y:S01]  /*46f0*/  IMAD.U32 R8, RZ, RZ, UR14 ;  /* 0x0000000eff087e24 */ /* 0x000fe2000f8e00ff */
[----:B------:R-:W-:Y:S01]  /*4700*/  UISETP.NE.AND UP5, UPT, UR16, 0x3, UPT ;  /* 0x000000031000788c */ /* 0x000fe2000bfa5270 */
[----:B------:R-:W-:Y:S01]  /*4710*/  IMAD.U32 R9, RZ, RZ, UR8 ;  /* 0x00000008ff097e24 */ /* 0x000fe2000f8e00ff */
[----:B------:R-:W-:Y:S02]  /*4720*/  @!UP1 ULEA UR8, UR18, UR7, 0xd ;  /* 0x0000000712089291 */ /* 0x000fe4000f8e68ff */
[----:B------:R-:W-:Y:S01]  /*4730*/  @!P4 R2UR UR22, R8 ;  /* 0x000000000816c2ca */ /* 0x000fe200000e0000 */
[----:B------:R-:W-:Y:S01]  /*4740*/  UPRMT UR19, UR45, 0x654, UR9 ;  /* 0x000006542d137896 */ /* 0x000fe20008000009 */
[----:B------:R-:W-:Y:S01]  /*4750*/  @!P4 R2UR UR23, R9 ;  /* 0x000000000917c2ca */ /* 0x000fe200000e0000 */
[----:B------:R-:W-:Y:S01]  /*4760*/  @!UP1 UIADD3 UR8, UPT, UPT, UR8, 0x200, URZ ;  /* 0x0000020008089890 */ /* 0x000fe2000fffe0ff */
[----:B------:R-:W3:Y:S01]  /*4770*/  LDC.64 R8, c[0x0][0xb10] ;  /* 0x0002c400ff087b82 */ /* 0x000ee20000000a00 */
[----:B------:R-:W-:Y:S02]  /*4780*/  USEL UR18, URZ, 0x1, UP5 ;  /* 0x00000001ff127887 */ /* 0x000fe4000a800000 */
[----:B------:R-:W-:Y:S04]  /*4790*/  USEL UR16, UR16, URZ, UP5 ;  /* 0x000000ff10107287 */ /* 0x000fe8000a800000 */
[----:B------:R-:W-:Y:S01]  /*47a0*/  ULEA UR14, UR16, UR7, 0x3 ;  /* 0x00000007100e7291 */ /* 0x000fe2000f8e18ff */
[----:B------:R-:W-:Y:S03]  /*47b0*/  LOP3.LUT R35, R35, UR18, RZ, 0x3c, !PT ;  /* 0x0000001223237c12 */ /* 0x000fe6000f8e3cff */
[----:B------:R4:W-:Y:S01]  /*47c0*/  @!UP0 UTMALDG.4D.IM2COL [UR8], [UR22], UR20 ;  /* 0x00000008160083b4 */ /* 0x0009e20008058014 */
[----:B------:R5:W-:Y:S01]  /*47d0*/  @!P4 SYNCS.ARRIVE.TRANS64.RED.A0TR RZ, [UR17+0x80], R0 ;  /* 0x00008000ffffc9a7 */ /* 0x000be20008300411 */
[----:B------:R-:W-:Y:S01]  /*47e0*/  SHF.L.U32 R14, R35, 0x1f, RZ ;  /* 0x0000001f230e7819 */ /* 0x000fe200000006ff */
[C---:B---3--:R-:W-:Y:S01]  /*47f0*/  @!P1 IMAD.HI.U32 R8, R11.reuse, R8, RZ ;  /* 0x000000080b089227 */ /* 0x048fe200078e00ff */
[----:B--2---:R-:W-:Y:S02]  /*4800*/  @!P1 ISETP.NE.AND P0, PT, R12, 0x1, PT ;  /* 0x000000010c00980c */ /* 0x004fe40003f05270 */
[----:B-1----:R-:W-:Y:S01]  /*4810*/  @!P1 ISETP.NE.AND P2, PT, R2, 0x1, PT ;  /* 0x000000010200980c */ /* 0x002fe20003f45270 */
[----:B------:R-:W-:Y:S01]  /*4820*/  SYNCS.ARRIVE.TRANS64.RED.A1T0 RZ, [UR19], RZ ;  /* 0x000000ffffff79a7 */ /* 0x000fe20008100413 */
[C---:B------:R-:W-:Y:S01]  /*4830*/  @!P1 IMAD.HI.U32 R13, R10.reuse, R13, RZ ;  /* 0x0000000d0a0d9227 */ /* 0x040fe200078e00ff */
[----:B------:R-:W-:Y:S04]  /*4840*/  @!P1 SHF.R.U32.HI R8, RZ, R9, R8 ;  /* 0x00000009ff089219 */ /* 0x000fe80000011608 */
[----:B------:R-:W-:Y:S01]  /*4850*/  @!P1 SEL R8, R11, R8, !P2 ;  /* 0x000000080b089207 */ /* 0x000fe20005000000 */
[----:B------:R-:W1:Y:S01]  /*4860*/  SYNCS.PHASECHK.TRANS64.TRYWAIT P5, [UR14+0x98], R14 ;  /* 0x0000980eff0075a7 */ /* 0x000e6200080a110e */
[----:B-----5:R-:W2:Y:S02]  /*4870*/  @!P1 LDC R0, c[0x0][0xb20] ;  /* 0x0002c800ff009b82 */ /* 0x020ea40000000800 */
[----:B--2---:R-:W-:Y:S04]  /*4880*/  @!P1 SHF.R.U32.HI R0, RZ, R0, R13 ;  /* 0x00000000ff009219 */ /* 0x004fe8000001160d */
[----:B------:R-:W-:Y:S05]  /*4890*/  @!P1 SEL R9, R10, R0, !P0 ;  /* 0x000000000a099207 */ /* 0x000fea0004000000 */
[----:B------:R-:W-:Y:S02]  /*48a0*/  @!P1 IMAD.IADD R0, R9, 0x1, -R8 ;  /* 0x0000000109009824 */ /* 0x000fe400078e0a08 */
[----:B------:R-:W-:Y:S02]  /*48b0*/  @!P1 IMAD.IADD R8, R8, 0x1, -R9 ;  /* 0x0000000108089824 */ /* 0x000fe400078e0a09 */
[----:B------:R-:W-:Y:S02]  /*48c0*/  @!P1 IMAD R11, R0, R2, R11 ;  /* 0x00000002000b9224 */ /* 0x000fe400078e020b */
[----:B------:R-:W-:Y:S01]  /*48d0*/  @!P1 IMAD R10, R8, R12, R10 ;  /* 0x0000000c080a9224 */ /* 0x000fe200078e020a */
[----:B-1--4-:R-:W-:Y:S06]  /*48e0*/  @!P5 BRA `(.L_x_71) ;  /* 0x000000380014d947 */ /* 0x012fec0003800000 */
.L_x_148:
[----:B------:R-:W-:Y:S01]  /*48f0*/  @!P4 IADD3 R2, P0, PT, R36, 0x580, RZ ;  /* 0x000005802402c810 */ /* 0x000fe20007f1e0ff */
[----:B------:R-:W-:Y:S01]  /*4900*/  VOTEU.ALL UP1, P4 ;  /* 0x0000000000ff7886 */ /* 0x000fe20002020000 */
[----:B------:R-:W-:Y:S01]  /*4910*/  UIADD3 UR17, UPT, UPT, UR16, 0x1, URZ ;  /* 0x0000000110117890 */ /* 0x000fe2000fffe0ff */
[----:B------:R-:W-:Y:S01]  /*4920*/  LOP3.LUT R34, R34, 0x1, RZ, 0x3c, !PT ;  /* 0x0000000122227812 */ /* 0x000fe200078e3cff */
[----:B------:R-:W-:Y:S01]  /*4930*/  VOTEU.ALL UP0, P4 ;  /* 0x0000000000ff7886 */ /* 0x000fe20002000000 */
[----:B-1----:R-:W-:Y:S01]  /*4940*/  @!P4 IMAD.X R0, RZ, RZ, R37, P0 ;  /* 0x000000ffff00c224 */ /* 0x002fe200000e0625 */
[----:B------:R-:W-:Y:S01]  /*4950*/  @!P4 R2UR UR9, R2 ;  /* 0x000000000209c2ca */ /* 0x000fe200000e0000 */
[----:B------:R-:W-:Y:S01]  /*4960*/  @!UP1 UIADD3 UR10, UPT, UPT, UR10, 0x20, URZ ;  /* 0x000000200a0a9890 */ /* 0x000fe2000fffe0ff */
[----:B------:R-:W-:Y:S01]  /*4970*/  IMAD.IADD R14, R10, 0x1, R90 ;  /* 0x000000010a0e7824 */ /* 0x000fe200078e025a */
[----:B------:R-:W-:Y:S01]  /*4980*/  UISETP.NE.AND UP5, UPT, UR17, 0x3, UPT ;  /* 0x000000031100788c */ /* 0x000fe2000bfa5270 */
[----:B------:R-:W-:Y:S01]  /*4990*/  @!P4 R2UR UR8, R0 ;  /* 0x000000000008c2ca */ /* 0x000fe200000e0000 */
[----:B------:R-:W-:Y:S04]  /*49a0*/  IMAD.IADD R18, R11, 0x1, R91 ;  /* 0x000000010b127824 */ /* 0x000fe800078e025b */
[----:B------:R-:W-:Y:S04]  /*49b0*/  PLOP3.LUT P0, PT, PT, PT, UP5, 0x80, 0x8 ;  /* 0x000000000008781c */ /* 0x000fe80003f0f058 */
[----:B------:R-:W-:Y:S01]  /*49c0*/  IMAD.U32 R8, RZ, RZ, UR9 ;  /* 0x00000009ff087e24 */ /* 0x000fe2000f8e00ff */
[----:B------:R-:W-:Y:S01]  /*49d0*/  UIADD3 UR9, UPT, UPT, UR14, 0x80, URZ ;  /* 0x000000800e097890 */ /* 0x000fe2000fffe0ff */
[----:B------:R-:W-:Y:S02]  /*49e0*/  SEL R0, RZ, 0x1, P0 ;  /* 0x00000001ff007807 */ /* 0x000fe40000000000 */
[----:B------:R-:W-:Y:S01]  /*49f0*/  IMAD.U32 R9, RZ, RZ, UR8 ;  /* 0x00000008ff097e24 */ /* 0x000fe2000f8e00ff */
[----:B------:R-:W-:Y:S01]  /*4a00*/  @!UP1 ULEA UR8, UR16, UR7, 0xd ;  /* 0x0000000710089291 */ /* 0x000fe2000f8e68ff */
[----:B------:R-:W-:Y:S01]  /*4a10*/  @!P4 R2UR UR20, R8 ;  /* 0x000000000814c2ca */ /* 0x000fe200000e0000 */
[----:B------:R-:W-:Y:S01]  /*4a20*/  @!UP1 UPRMT UR16, URZ, 0x40, URZ ;  /* 0x00000040ff109896 */ /* 0x000fe200080000ff */
[----:B------:R-:W-:Y:S01]  /*4a30*/  LOP3.LUT R35, R35, R0, RZ, 0x3c, !PT ;  /* 0x0000000023237212 */ /* 0x000fe200078e3cff */
[----:B------:R-:W-:Y:S01]  /*4a40*/  @!UP1 UIADD3 UR8, UPT, UPT, UR8, 0x200, URZ ;  /* 0x0000020008089890 */ /* 0x000fe2000fffe0ff */
[----:B------:R-:W-:Y:S01]  /*4a50*/  @!P4 R2UR UR21, R9 ;  /* 0x000000000915c2ca */ /* 0x000fe200000e0000 */
[----:B------:R-:W-:Y:S02]  /*4a60*/  @!UP1 UPRMT UR19, UR16, 0x5410, URZ ;  /* 0x0000541010139896 */ /* 0x000fe400080000ff */
[----:B------:R-:W-:Y:S10]  /*4a70*/  UPRMT UR18, UR45, 0x654, UR9 ;  /* 0x000006542d127896 */ /* 0x000ff40008000009 */
[----:B------:R2:W-:Y:S01]  /*4a80*/  @!UP0 UTMALDG.4D.IM2COL [UR8], [UR20], UR19 ;  /* 0x00000008140083b4 */ /* 0x0005e20008058013 */
[----:B------:R2:W-:Y:S01]  /*4a90*/  @!P4 SYNCS.ARRIVE.TRANS64.RED.A0TR RZ, [UR14+0x80], R33 ;  /* 0x00008021ffffc9a7 */ /* 0x0005e2000830040e */
[----:B------:R-:W-:Y:S01]  /*4aa0*/  UPLOP3.LUT UP0, UPT, UPT, UPT, UPT, 0x80, 0x8 ;  /* 0x000000000008789c */ /* 0x000fe20003f0f070 */
[----:B------:R-:W-:Y:S01]  /*4ab0*/  SYNCS.ARRIVE.TRANS64.RED.A1T0 RZ, [UR18], RZ ;  /* 0x000000ffffff79a7 */ /* 0x000fe20008100412 */
[----:B------:R-:W-:Y:S01]  /*4ac0*/  USEL UR18, UR17, URZ, UP5 ;  /* 0x000000ff11127287 */ /* 0x000fe2000a800000 */
[----:B------:R-:W-:Y:S11]  /*4ad0*/  @P3 BRA `(.L_x_72) ;  /* 0xfffffff400043947 */ /* 0x000ff6000383ffff */
[----:B------:R-:W-:Y:S01]  /*4ae0*/  UIADD3 UR7, UPT, UPT, UR7, 0x98, URZ ;  /* 0x0000009807077890 */ /* 0x000fe2000fffe0ff */
[----:B------:R-:W-:-:S03]  /*4af0*/  SHF.L.U32 R2, R35, 0x1f, RZ ;  /* 0x0000001f23027819 */ /* 0x000fc600000006ff */
[----:B------:R-:W-:-:S09]  /*4b00*/  ULEA UR4, UR18, UR7, 0x3 ;  /* 0x0000000712047291 */ /* 0x000fd2000f8e18ff */
[----:B------:R-:W1:Y:S02]  /*4b10*/  SYNCS.PHASECHK.TRANS64.TRYWAIT P0, [UR4], R2 ;  /* 0x00000002ff0075a7 */ /* 0x000e640008001104 */
[----:B-1----:R-:W-:Y:S05]  /*4b20*/  @!P0 BRA `(.L_x_73) ;  /* 0x00000034009c8947 */ /* 0x002fea0003800000 */
.L_x_150:
[----:B------:R-:W-:-:S04]  /*4b30*/  UIADD3 UR4, UPT, UPT, UR18, 0x1, URZ ;  /* 0x0000000112047890 */ /* 0x000fc8000fffe0ff */
[----:B------:R-:W-:-:S04]  /*4b40*/  UISETP.NE.AND UP0, UPT, UR4, 0x3, UPT ;  /* 0x000000030400788c */ /* 0x000fc8000bf05270 */
[----:B------:R-:W-:Y:S02]  /*4b50*/  USEL UR4, UR4, URZ, UP0 ;  /* 0x000000ff04047287 */ /* 0x000fe40008000000 */
[----:B------:R-:W-:-:S04]  /*4b60*/  PLOP3.LUT P0, PT, PT, PT, UP0, 0x80, 0x8 ;  /* 0x000000000008781c */ /* 0x000fc80003f0f008 */
[----:B-1----:R-:W-:Y:S01]  /*4b70*/  SEL R2, RZ, 0x1, P0 ;  /* 0x00000001ff027807 */ /* 0x002fe20000000000 */
[----:B------:R-:W-:-:S03]  /*4b80*/  IMAD.U32 R0, RZ, RZ, UR4 ;  /* 0x00000004ff007e24 */ /* 0x000fc6000f8e00ff */
[----:B------:R-:W-:Y:S01]  /*4b90*/  LOP3.LUT R35, R35, R2, RZ, 0x3c, !PT ;  /* 0x0000000223237212 */ /* 0x000fe200078e3cff */
[C---:B------:R-:W-:Y:S01]  /*4ba0*/  VIADD R4, R0.reuse, 0x1 ;  /* 0x0000000100047836 */ /* 0x040fe20000000000 */
[----:B------:R-:W-:Y:S02]  /*4bb0*/  LEA R2, R0, UR7, 0x3 ;  /* 0x0000000700027c11 */ /* 0x000fe4000f8e18ff */
[----:B------:R-:W-:Y:S02]  /*4bc0*/  SHF.L.U32 R3, R35, 0x1f, RZ ;  /* 0x0000001f23037819 */ /* 0x000fe400000006ff */
[----:B------:R-:W-:Y:S02]  /*4bd0*/  ISETP.NE.AND P0, PT, R4, 0x3, PT ;  /* 0x000000030400780c */ /* 0x000fe40003f05270 */
[----:B------:R-:W1:Y:S02]  /*4be0*/  SYNCS.PHASECHK.TRANS64.TRYWAIT P1, [R2+URZ], R3 ;  /* 0x00000003020075a7 */ /* 0x000e6400080211ff */
[----:B------:R-:W-:-:S02]  /*4bf0*/  SEL R0, RZ, 0x1, P0 ;  /* 0x00000001ff007807 */ /* 0x000fc40000000000 */
[----:B------:R-:W-:Y:S02]  /*4c00*/  SEL R4, R4, RZ, P0 ;  /* 0x000000ff04047207 */ /* 0x000fe40000000000 */
[----:B------:R-:W-:Y:S01]  /*4c10*/  LOP3.LUT R0, R35, R0, RZ, 0x3c, !PT ;  /* 0x0000000023007212 */ /* 0x000fe200078e3cff */
[----:B-1----:R-:W-:Y:S06]  /*4c20*/  @!P1 BRA `(.L_x_74) ;  /* 0x0000003400749947 */ /* 0x002fec0003800000 */
.L_x_151:
[----:B------:R-:W-:Y:S02]  /*4c30*/  LEA R4, R4, UR7, 0x3 ;  /* 0x0000000704047c11 */ /* 0x000fe4000f8e18ff */
[----:B------:R-:W-:-:S07]  /*4c40*/  SHF.L.U32 R0, R0, 0x1f, RZ ;  /* 0x0000001f00007819 */ /* 0x000fce00000006ff */
.L_x_75:
[----:B---3--:R3:W4:Y:S02]  /*4c50*/  SYNCS.PHASECHK.TRANS64.TRYWAIT P0, [R4+URZ], R0 ;  /* 0x00000000040075a7 */ /* 0x00872400080011ff */
[----:B----4-:R-:W-:Y:S05]  /*4c60*/  @!P0 NANOSLEEP.SYNCS 0x989680 ;  /* 0x009896800000895d */ /* 0x010fea0003900000 */
[----:B------:R-:W4:Y:S02]  /*4c70*/  @!P0 SYNCS.PHASECHK.TRANS64 P0, [R4+URZ], R0 ;  /* 0x00000000040085a7 */ /* 0x000f2400080010ff */
[----:B--2-4-:R-:W-:Y:S05]  /*4c80*/  @P0 EXIT ;  /* 0x000000000000094d */ /* 0x014fea0003800000 */
[----:B------:R-:W-:Y:S05]  /*4c90*/  BRA `(.L_x_75) ;  /* 0xfffffffc00ec7947 */ /* 0x000fea000383ffff */
.L_x_63:
[----:B------:R-:W-:-:S06]  /*4ca0*/  UISETP.GE.AND UP0, UPT, UR6, 0x4, UPT ;  /* 0x000000040600788c */ /* 0x000fcc000bf06270 */
[----:B------:R-:W-:-:S13]  /*4cb0*/  PLOP3.LUT P0, PT, PT, PT, UP0, 0x80, 0x8 ;  /* 0x000000000008781c */ /* 0x000fda0003f0f008 */
[----:B------:R-:W-:Y:S05]  /*4cc0*/  @!P0 EXIT ;  /* 0x000000000000894d */ /* 0x000fea0003800000 */
[----:B------:R-:W-:Y:S01]  /*4cd0*/  BAR.SYNC.DEFER_BLOCKING 0x6, 0xa0 ;  /* 0x0182800000007b1d */ /* 0x000fe20000010000 */
[C---:B------:R-:W-:Y:S01]  /*4ce0*/  IMAD.SHL.U32 R0, R102.reuse, 0x20, RZ ;  /* 0x0000002066007824 */ /* 0x040fe200078e00ff */
[C---:B------:R-:W-:Y:S01]  /*4cf0*/  LOP3.LUT R103, R102.reuse, 0x2, RZ, 0xc0, !PT ;  /* 0x0000000266677812 */ /* 0x040fe200078ec0ff */
[C---:B------:R-:W-:Y:S01]  /*4d00*/  IMAD.SHL.U32 R106, R102.reuse, 0x4, RZ ;  /* 0x00000004666a7824 */ /* 0x040fe200078e00ff */
[C---:B------:R-:W-:Y:S01]  /*4d10*/  LOP3.LUT R99, R102.reuse, 0x60, RZ, 0xc0, !PT ;  /* 0x0000006066637812 */ /* 0x040fe200078ec0ff */
[----:B------:R-:W-:Y:S01]  /*4d20*/  IMAD.U32 R46, R102, 0x10000, RZ ;  /* 0x00010000662e7824 */ /* 0x000fe200078e00ff */
[----:B------:R-:W-:Y:S02]  /*4d30*/  UMOV UR52, 0x400 ;  /* 0x0000040000347882 */ /* 0x000fe40000000000 */
[----:B------:R-:W1:Y:S01]  /*4d40*/  LDC R95, c[0x0][0x370] ;  /* 0x0000dc00ff5f7b82 */ /* 0x000e620000000800 */
[----:B------:R-:W-:Y:S01]  /*4d50*/  ULEA UR52, UR45, UR52, 0x18 ;  /* 0x000000342d347291 */ /* 0x000fe2000f8ec0ff */
[----:B------:R-:W-:Y:S01]  /*4d60*/  LOP3.LUT R4, R0, 0xc0, RZ, 0xc0, !PT ;  /* 0x000000c000047812 */ /* 0x000fe200078ec0ff */
[----:B------:R-:W-:Y:S01]  /*4d70*/  IMAD.MOV.U32 R98, RZ, RZ, 0x1 ;  /* 0x00000001ff627424 */ /* 0x000fe200078e00ff */
[----:B------:R-:W-:Y:S01]  /*4d80*/  LOP3.LUT R102, R102, 0x4, RZ, 0xc0, !PT ;  /* 0x0000000466667812 */ /* 0x000fe200078ec0ff */
[----:B------:R-:W-:Y:S01]  /*4d90*/  UIADD3 UR55, UPT, UPT, UR52, 0x200, URZ ;  /* 0x0000020034377890 */ /* 0x000fe2000fffe0ff */
[----:B------:R-:W-:Y:S01]  /*4da0*/  LOP3.LUT R106, R4, 0x18, R106, 0xf8, !PT ;  /* 0x00000018046a7812 */ /* 0x000fe200078ef86a */
[----:B------:R-:W-:Y:S01]  /*4db0*/  IMAD.MOV.U32 R45, RZ, RZ, RZ ;  /* 0x000000ffff2d7224 */ /* 0x000fe200078e00ff */
[----:B------:R-:W2:Y:S01]  /*4dc0*/  LDC R42, c[0x0][0xb0c] ;  /* 0x0002c300ff2a7b82 */ /* 0x000ea20000000800 */
[----:B------:R-:W-:-:S02]  /*4dd0*/  IADD3 R105, PT, PT, -R102, 0x2, RZ ;  /* 0x0000000266697810 */ /* 0x000fc40007ffe1ff */
[----:B------:R-:W-:Y:S02]  /*4de0*/  CS2R R96, SRZ ;  /* 0x0000000000607805 */ /* 0x000fe4000001ff00 */
[----:B------:R-:W-:Y:S01]  /*4df0*/  LOP3.LUT R106, R106, 0xf20, R0, 0xf8, !PT ;  /* 0x00000f206a6a7812 */ /* 0x000fe200078ef800 */
[----:B------:R-:W-:Y:S01]  /*4e00*/  IMAD.MOV.U32 R64, RZ, RZ, RZ ;  /* 0x000000ffff407224 */ /* 0x000fe200078e00ff */
[----:B------:R-:W-:Y:S01]  /*4e10*/  LOP3.LUT R46, R46, 0x600000, RZ, 0xc0, !PT ;  /* 0x006000002e2e7812 */ /* 0x000fe200078ec0ff */
[----:B------:R-:W-:Y:S01]  /*4e20*/  IMAD.MOV R103, RZ, RZ, -R103 ;  /* 0x000000ffff677224 */ /* 0x000fe200078e0a67 */
[----:B------:R-:W-:Y:S01]  /*4e30*/  LEA R106, R106, UR55, 0x1 ;  /* 0x000000376a6a7c11 */ /* 0x000fe2000f8e08ff */
[----:B------:R-:W4:Y:S01]  /*4e40*/  LDC R93, c[0x0][0xb20] ;  /* 0x0002c800ff5d7b82 */ /* 0x000f220000000800 */
[----:B------:R-:W3:Y:S01]  /*4e50*/  LDS R2, [UR52+0x110] ;  /* 0x00011034ff027984 */ /* 0x000ee20008000800 */
[----:B------:R-:W-:Y:S01]  /*4e60*/  IMAD.MOV R102, RZ, RZ, -R102 ;  /* 0x000000ffff667224 */ /* 0x000fe200078e0a66 */
[----:B------:R-:W1:Y:S01]  /*4e70*/  LDCU.64 UR56, c[0x0][0x348] ;  /* 0x00006900ff3877ac */ /* 0x000e620008000a00 */
[----:B------:R-:W-:Y:S01]  /*4e80*/  IMAD.SHL.U32 R105, R105, 0x10, RZ ;  /* 0x0000001069697824 */ /* 0x000fe200078e00ff */
[----:B------:R-:W1:Y:S03]  /*4e90*/  LDCU.64 UR36, c[0x0][0x888] ;  /* 0x00011100ff2477ac */ /* 0x000e660008000a00 */
[----:B------:R-:W1:Y:S01]  /*4ea0*/  LDC R41, c[0x0][0xb30] ;  /* 0x0002cc00ff297b82 */ /* 0x000e620000000800 */
[----:B------:R-:W1:Y:S01]  /*4eb0*/  LDCU.64 UR46, c[0x0][0x8b0] ;  /* 0x00011600ff2e77ac */ /* 0x000e620008000a00 */
[----:B------:R-:W1:Y:S06]  /*4ec0*/  LDCU.64 UR38, c[0x0][0x8a8] ;  /* 0x00011500ff2677ac */ /* 0x000e6c0008000a00 */
[----:B------:R-:W1:Y:S01]  /*4ed0*/  LDC.64 R84, c[0x0][0xb10] ;  /* 0x0002c400ff547b82 */ /* 0x000e620000000a00 */
[----:B------:R-:W1:Y:S01]  /*4ee0*/  LDCU.64 UR48, c[0x0][0xa90] ;  /* 0x00015200ff3077ac */ /* 0x000e620008000a00 */
[----:B------:R-:W-:-:S06]  /*4ef0*/  UMOV UR54, URZ ;  /* 0x000000ff00367c82 */ /* 0x000fcc0008000000 */
[----:B------:R-:W1:Y:S01]  /*4f00*/  LDC.64 R38, c[0x0][0xb18] ;  /* 0x0002c600ff267b82 */ /* 0x000e620000000a00 */
[----:B------:R-:W-:-:S07]  /*4f10*/  UMOV UR53, URZ ;  /* 0x000000ff00357c82 */ /* 0x000fce0008000000 */
[----:B------:R-:W1:Y:S08]  /*4f20*/  LDC.64 R80, c[0x0][0x888] ;  /* 0x00022200ff507b82 */ /* 0x000e700000000a00 */
[----:B------:R-:W1:Y:S01]  /*4f30*/  LDC.64 R36, c[0x0][0xb28] ;  /* 0x0002ca00ff247b82 */ /* 0x000e620000000a00 */
[C---:B---3--:R-:W-:Y:S01]  /*4f40*/  VIADD R3, R2.reuse, 0x40 ;  /* 0x0000004002037836 */ /* 0x048fe20000000000 */
[----:B------:R-:W-:-:S04]  /*4f50*/  LOP3.LUT R2, R2, 0xffff, RZ, 0xc0, !PT ;  /* 0x0000ffff02027812 */ /* 0x000fc800078ec0ff */
[----:B------:R-:W-:Y:S02]  /*4f60*/  LOP3.LUT R3, R3, 0xffff, RZ, 0xc0, !PT ;  /* 0x0000ffff03037812 */ /* 0x000fe400078ec0ff */
[----:B------:R-:W3:Y:S03]  /*4f70*/  LDC.64 R82, c[0x0][0x890] ;  /* 0x00022400ff527b82 */ /* 0x000ee60000000a00 */
[----:B------:R1:W-:Y:S05]  /*4f80*/  STL.64 [R1], R2 ;  /* 0x0000000201007387 */ /* 0x0003ea0000100a00 */
[----:B------:R-:W1:Y:S08]  /*4f90*/  LDC.64 R88, c[0x0][0xa80] ;  /* 0x0002a000ff587b82 */ /* 0x000e700000000a00 */
[----:B------:R-:W1:Y:S08]  /*4fa0*/  LDC.64 R86, c[0x0][0xa88] ;  /* 0x0002a200ff567b82 */ /* 0x000e700000000a00 */
[----:B--2-4-:R-:W1:Y:S02]  /*4fb0*/  LDC R94, c[0x0][0x374] ;  /* 0x0000dd00ff5e7b82 */ /* 0x014e640000000800 */
.L_x_106:
[----:B-1----:R-:W-:Y:S04]  /*4fc0*/  SHF.L.U32 R2, R96, 0x1f, RZ ;  /* 0x0000001f60027819 */ /* 0x002fe800000006ff */
[----:B------:R-:W1:Y:S02]  /*4fd0*/  SYNCS.PHASECHK.TRANS64.TRYWAIT P0, [UR52+0xc0], R2 ;  /* 0x0000c002ff0075a7 */ /* 0x000e640008001134 */
[----:B-1----:R-:W-:Y:S05]  /*4fe0*/  @!P0 BRA `(.L_x_76) ;  /* 0x0000003000988947 */ /* 0x002fea0003800000 */
.L_x_153:
[----:B------:R-:W2:Y:S01]  /*4ff0*/  LDC.64 R10, c[0x0][0xb10] ;  /* 0x0002c400ff0a7b82 */ /* 0x000ea20000000a00 */
[----:B------:R-:W4:Y:S01]  /*5000*/  LDS.128 R20, [UR52+0x100] ;  /* 0x00010034ff147984 */ /* 0x000f220008000c00 */
[----:B------:R-:W-:Y:S01]  /*5010*/  UIADD3 UR4, UPT, UPT, UR52, 0xc8, URZ ;  /* 0x000000c834047890 */ /* 0x000fe2000fffe0ff */
[----:B-1----:R-:W-:Y:S01]  /*5020*/  IMAD R0, R45, 0x4, R1 ;  /* 0x000000042d007824 */ /* 0x002fe200078e0201 */
[----:B------:R-:W-:Y:S04]  /*5030*/  ISETP.NE.AND P1, PT, R41, 0x1, PT ;  /* 0x000000012900780c */ /* 0x000fe80003f25270 */
[----:B------:R-:W1:Y:S01]  /*5040*/  LDC.64 R8, c[0x0][0xb18] ;  /* 0x0002c600ff087b82 */ /* 0x000e620000000a00 */
[----:B------:R-:W-:Y:S01]  /*5050*/  UPRMT UR4, URZ, 0x654, UR4 ;  /* 0x00000654ff047896 */ /* 0x000fe20008000004 */
[----:B------:R-:W-:Y:S01]  /*5060*/  ISETP.GE.AND P0, PT, R40, 0x1, PT ;  /* 0x000000012800780c */ /* 0x000fe20003f06270 */
[----:B------:R-:W-:Y:S01]  /*5070*/  @!PT LDS RZ, [RZ] ;  /* 0x00000000fffff984 */ /* 0x000fe20000000800 */
[----:B------:R-:W-:Y:S01]  /*5080*/  @!PT LDS RZ, [RZ] ;  /* 0x00000000fffff984 */ /* 0x000fe20000000800 */
[----:B------:R-:W-:Y:S01]  /*5090*/  @!PT LDS RZ, [RZ] ;  /* 0x00000000fffff984 */ /* 0x000fe20000000800 */
[----:B------:R-:W-:Y:S01]  /*50a0*/  @!PT LDS RZ, [RZ] ;  /* 0x00000000fffff984 */ /* 0x000fe20000000800 */
[----:B------:R3:W-:Y:S06]  /*50b0*/  MEMBAR.ALL.CTA ;  /* 0x0000000000007992 */ /* 0x0007ec0000008000 */
[----:B---3--:R-:W3:Y:S01]  /*50c0*/  FENCE.VIEW.ASYNC.S ;  /* 0x00000000000073c6 */ /* 0x008ee20000000000 */
[----:B------:R-:W1:Y:S08]  /*50d0*/  @!P1 LDC R12, c[0x0][0xb20] ;  /* 0x0002c800ff0c9b82 */ /* 0x000e700000000800 */
[----:B------:R-:W1:Y:S01]  /*50e0*/  @!P1 LDC R7, c[0x0][0xb0c] ;  /* 0x0002c300ff079b82 */ /* 0x000e620000000800 */
[----:B---3--:R-:W-:Y:S01]  /*50f0*/  SYNCS.ARRIVE.TRANS64.RED.A1T0 RZ, [UR4], RZ ;  /* 0x000000ffffff79a7 */ /* 0x008fe20008100404 */
[----:B------:R3:W5:Y:S01]  /*5100*/  LDL R16, [R0] ;  /* 0x0000000000107983 */ /* 0x0007620000100800 */
[----:B----4-:R-:W-:Y:S04]  /*5110*/  LOP3.LUT P4, RZ, R22, 0x1, RZ, 0xc0, !PT ;  /* 0x0000000116ff7812 */ /* 0x010fe8000788c0ff */
[----:B------:R-:W-:Y:S09]  /*5120*/  P2R R107, PR, RZ, 0x10 ;  /* 0x00000010ff6b7803 */ /* 0x000ff20000000000 */
[----:B------:R-:W-:Y:S02]  /*5130*/  @P4 MOV R44, R20 ;  /* 0x00000014002c4202 */ /* 0x000fe40000000f00 */
[----:B------:R-:W-:Y:S01]  /*5140*/  @P4 LOP3.LUT R43, R21, 0xffff, RZ, 0xc0, !PT ;  /* 0x0000ffff152b4812 */ /* 0x000fe200078ec0ff */
[----:B--23--:R-:W-:Y:S06]  /*5150*/  @!P0 BRA `(.L_x_77) ;  /* 0x0000000000a48947 */ /* 0x00cfec0003800000 */
[----:B------:R-:W-:Y:S01]  /*5160*/  IMAD.HI.U32 R0, R94, R39, RZ ;  /* 0x000000275e007227 */ /* 0x000fe200078e00ff */
[----:B------:R-:W-:Y:S02]  /*5170*/  ISETP.NE.AND P0, PT, R38, 0x1, PT ;  /* 0x000000012600780c */ /* 0x000fe40003f05270 */
[----:B------:R-:W-:Y:S01]  /*5180*/  ISETP.NE.AND P2, PT, R40, 0x1, PT ;  /* 0x000000012800780c */ /* 0x000fe20003f45270 */
[----:B------:R-:W-:Y:S01]  /*5190*/  IMAD.HI.U32 R4, R95, R84, RZ ;  /* 0x000000545f047227 */ /* 0x000fe200078e00ff */
[----:B------:R-:W-:Y:S02]  /*51a0*/  SHF.R.U32.HI R0, RZ, R93, R0 ;  /* 0x0000005dff007219 */ /* 0x000fe40000011600 */
[----:B------:R-:W-:Y:S01]  /*51b0*/  ISETP.NE.AND P3, PT, R42, 0x1, PT ;  /* 0x000000012a00780c */ /* 0x000fe20003f65270 */
[----:B------:R-:W-:Y:S01]  /*51c0*/  IMAD.HI.U32 R6, R43, R39, RZ ;  /* 0x000000272b067227 */ /* 0x000fe200078e00ff */
[-C--:B------:R-:W-:Y:S02]  /*51d0*/  SHF.R.U32.HI R4, RZ, R85.reuse, R4 ;  /* 0x00000055ff047219 */ /* 0x080fe40000011604 */
        /* <DEDUP_REMOVED lines=14> */
[C---:B------:R-:W-:Y:S03]  /*52c0*/  IMAD.HI.U32 R0, R3.reuse, R36, RZ ;  /* 0x0000002403007227 */ /* 0x040fe600078e00ff */
[C---:B------:R-:W-:Y:S02]  /*52d0*/  ISETP.GE.OR P0, PT, R2.reuse, R5, P0 ;  /* 0x000000050200720c */ /* 0x040fe40000706670 */
[----:B------:R-:W-:Y:S04]  /*52e0*/  SHF.R.U32.HI R0, RZ, R37, R0 ;  /* 0x00000025ff007219 */ /* 0x000fe80000011600 */
[C---:B------:R-:W-:Y:S05]  /*52f0*/  SEL R6, R3.reuse, R0, !P2 ;  /* 0x0000000003067207 */ /* 0x040fea0005000000 */
        /* <DEDUP_REMOVED lines=14> */
[----:B------:R-:W-:Y:S07]  /*53e0*/  IMAD R43, R3, R38, R43 ;  /* 0x00000026032b7224 */ /* 0x000fee00078e022b */
.L_x_77:
[----:B-1----:R-:W-:Y:S01]  /*53f0*/  @!P1 ISETP.NE.AND P0, PT, R8, 0x1, PT ;  /* 0x000000010800980c */ /* 0x002fe20003f05270 */
[----:B------:R-:W-:Y:S01]  /*5400*/  @!P1 IMAD.HI.U32 R0, R44, R10, RZ ;  /* 0x0000000a2c009227 */ /* 0x000fe200078e00ff */
[----:B------:R-:W-:Y:S01]  /*5410*/  @!P1 ISETP.NE.AND P2, PT, R7, 0x1, PT ;  /* 0x000000010700980c */ /* 0x000fe20003f45270 */
[----:B------:R-:W-:Y:S01]  /*5420*/  ULOP3.LUT UP0, URZ, UR55, 0x1b0, URZ, 0xc0, !UPT ;  /* 0x000001b037ff7892 */ /* 0x000fe2000f80c0ff */
[----:B------:R-:W-:Y:S01]  /*5430*/  R2UR UR41, R14 ;  /* 0x000000000e2972ca */ /* 0x000fe200000e0000 */
[C---:B------:R-:W-:Y:S01]  /*5440*/  @!P1 IMAD.HI.U32 R2, R43.reuse, R9, RZ ;  /* 0x000000092b029227 */ /* 0x040fe200078e00ff */
[----:B------:R-:W-:Y:S02]  /*5450*/  @!P1 SHF.R.U32.HI R0, RZ, R11, R0 ;  /* 0x0000000bff009219 */ /* 0x000fe40000011600 */
[----:B------:R-:W-:Y:S02]  /*5460*/  @P4 SHF.R.U32.HI R104, RZ, 0x10, R21 ;  /* 0x00000010ff684819 */ /* 0x000fe40000011615 */
[----:B------:R-:W-:Y:S02]  /*5470*/  @!P1 SHF.R.U32.HI R2, RZ, R12, R2 ;  /* 0x0000000cff029219 */ /* 0x000fe40000011602 */
[----:B------:R-:W-:Y:S02]  /*5480*/  @!P1 SEL R3, R44, R0, !P2 ;  /* 0x000000002c039207 */ /* 0x000fe40005000000 */
[----:B------:R-:W-:Y:S03]  /*5490*/  @!P1 SEL R2, R43, R2, !P0 ;  /* 0x000000022b029207 */ /* 0x000fe60004000000 */
[----:B------:R-:W-:Y:S02]  /*54a0*/  USHF.L.U32 UR41, UR41, 0x6, URZ ;  /* 0x0000000629297899 */ /* 0x000fe400080006ff */
[----:B------:R-:W-:Y:S02]  /*54b0*/  @!P1 IMAD.IADD R0, R2, 0x1, -R3 ;  /* 0x0000000102009824 */ /* 0x000fe400078e0a03 */
[----:B------:R-:W-:Y:S02]  /*54c0*/  @!P1 IMAD.IADD R2, R3, 0x1, -R2 ;  /* 0x0000000103029824 */ /* 0x000fe400078e0a02 */
[----:B------:R-:W-:Y:S02]  /*54d0*/  @!P1 IMAD R44, R0, R7, R44 ;  /* 0x00000007002c9224 */ /* 0x000fe400078e022c */
[----:B------:R-:W-:Y:S01]  /*54e0*/  @!P1 IMAD R43, R2, R8, R43 ;  /* 0x00000008022b9224 */ /* 0x000fe200078e022b */
[----:B------:R-:W-:Y:S06]  /*54f0*/  BRA.U !UP0, `(.L_x_78) ;  /* 0x00000001087c7547 */ /* 0x000fec000b800000 */
[----:B------:R-:W1:Y:S01]  /*5500*/  LDCU.64 UR8, c[0x4][0x80] ;  /* 0x01001000ff0877ac */ /* 0x000e620008000a00 */
[----:B------:R-:W-:Y:S01]  /*5510*/  MOV R2, 0x0 ;  /* 0x0000000000027802 */ /* 0x000fe20000000f00 */
[----:B------:R-:W-:Y:S02]  /*5520*/  HFMA2 R12, -RZ, RZ, 0, 5.9604644775390625e-08 ;  /* 0x00000001ff0c7431 */ /* 0x000fe400000001ff */
[----:B------:R-:W-:Y:S01]  /*5530*/  IMAD.MOV.U32 R8, RZ, RZ, 0x70 ;  /* 0x00000070ff087424 */ /* 0x000fe200078e00ff */
[----:B------:R2:W3:Y:S01]  /*5540*/  LDC.64 R14, c[0x4][R2] ;  /* 0x01000000020e7b82 */ /* 0x0004e20000000a00 */
[----:B------:R-:W4:Y:S01]  /*5550*/  LDCU.64 UR6, c[0x4][0x88] ;  /* 0x01001100ff0677ac */ /* 0x000f220008000a00 */
[----:B------:R-:W-:Y:S01]  /*5560*/  IMAD.MOV.U32 R13, RZ, RZ, RZ ;  /* 0x000000ffff0d7224 */ /* 0x000fe200078e00ff */
[----:B------:R-:W2:Y:S01]  /*5570*/  LDCU.64 UR4, c[0x4][0x8] ;  /* 0x01000100ff0477ac */ /* 0x000ea20008000a00 */
[----:B-1----:R-:W-:Y:S01]  /*5580*/  MOV R5, UR9 ;  /* 0x0000000900057c02 */ /* 0x002fe20008000f00 */
[----:B------:R-:W-:Y:S01]  /*5590*/  IMAD.U32 R4, RZ, RZ, UR8 ;  /* 0x00000008ff047e24 */ /* 0x000fe2000f8e00ff */
[----:B----4-:R-:W-:Y:S01]  /*55a0*/  MOV R7, UR7 ;  /* 0x0000000700077c02 */ /* 0x010fe20008000f00 */
[----:B------:R-:W-:Y:S01]  /*55b0*/  IMAD.U32 R6, RZ, RZ, UR6 ;  /* 0x00000006ff067e24 */ /* 0x000fe2000f8e00ff */
[----:B--2---:R-:W-:Y:S01]  /*55c0*/  MOV R11, UR5 ;  /* 0x00000005000b7c02 */ /* 0x004fe20008000f00 */
[----:B------:R-:W-:Y:S02]  /*55d0*/  IMAD.U32 R10, RZ, RZ, UR4 ;  /* 0x00000004ff0a7e24 */ /* 0x000fe4000f8e00ff */
[----:B------:R-:W-:Y:S07]  /*55e0*/  LEPC R20, `(.L_x_79) ;  /* 0x000000001014794e */ /* 0x000fee0000000000 */
[----:B---3-5:R-:W-:Y:S05]  /*55f0*/  CALL.ABS.NOINC R14 ;  /* 0x000000000e007343 */ /* 0x028fea0003c00000 */
.L_x_79:
[----:B------:R-:W1:Y:S01]  /*5600*/  LDCU.64 UR8, c[0x4][0x80] ;  /* 0x01001000ff0877ac */ /* 0x000e620008000a00 */
[----:B------:R-:W2:Y:S01]  /*5610*/  LDC.64 R2, c[0x4][R2] ;  /* 0x0100000002027b82 */ /* 0x000ea20000000a00 */
[----:B------:R-:W-:Y:S02]  /*5620*/  HFMA2 R12, -RZ, RZ, 0, 5.9604644775390625e-08 ;  /* 0x00000001ff0c7431 */ /* 0x000fe400000001ff */
[----:B------:R-:W-:Y:S02]  /*5630*/  IMAD.MOV.U32 R8, RZ, RZ, 0x70 ;  /* 0x00000070ff087424 */ /* 0x000fe400078e00ff */
[----:B------:R-:W-:Y:S01]  /*5640*/  IMAD.MOV.U32 R13, RZ, RZ, RZ ;  /* 0x000000ffff0d7224 */ /* 0x000fe200078e00ff */
[----:B------:R-:W3:Y:S01]  /*5650*/  LDCU.64 UR6, c[0x4][0x88] ;  /* 0x01001100ff0677ac */ /* 0x000ee20008000a00 */
[----:B------:R-:W4:Y:S01]  /*5660*/  LDCU.64 UR4, c[0x4][0x8] ;  /* 0x01000100ff0477ac */ /* 0x000f220008000a00 */
[----:B-1----:R-:W-:Y:S02]  /*5670*/  MOV R4, UR8 ;  /* 0x0000000800047c02 */ /* 0x002fe40008000f00 */
[----:B------:R-:W-:Y:S02]  /*5680*/  MOV R5, UR9 ;  /* 0x0000000900057c02 */ /* 0x000fe40008000f00 */
[----:B---3--:R-:W-:Y:S01]  /*5690*/  MOV R7, UR7 ;  /* 0x0000000700077c02 */ /* 0x008fe20008000f00 */
[----:B------:R-:W-:Y:S01]  /*56a0*/  IMAD.U32 R6, RZ, RZ, UR6 ;  /* 0x00000006ff067e24 */ /* 0x000fe2000f8e00ff */
[----:B----4-:R-:W-:Y:S01]  /*56b0*/  MOV R11, UR5 ;  /* 0x00000005000b7c02 */ /* 0x010fe20008000f00 */
[----:B------:R-:W-:Y:S02]  /*56c0*/  IMAD.U32 R10, RZ, RZ, UR4 ;  /* 0x00000004ff0a7e24 */ /* 0x000fe4000f8e00ff */
[----:B------:R-:W-:Y:S07]  /*56d0*/  LEPC R20, `(.L_x_78) ;  /* 0x000000001014794e */ /* 0x000fee0000000000 */
[----:B--2---:R-:W-:Y:S05]  /*56e0*/  CALL.ABS.NOINC R2 ;  /* 0x0000000002007343 */ /* 0x004fea0003c00000 */
.L_x_78:
[----:B------:R-:W-:Y:S01]  /*56f0*/  ISETP.NE.U32.AND P3, PT, R82, RZ, PT ;  /* 0x000000ff5200720c */ /* 0x000fe20003f65070 */
[----:B------:R-:W-:Y:S01]  /*5700*/  UISETP.NE.U32.AND UP0, UPT, UR46, URZ, UPT ;  /* 0x000000ff2e00728c */ /* 0x000fe2000bf05070 */
[----:B------:R-:W-:Y:S02]  /*5710*/  ISETP.NE.AND P6, PT, R101, RZ, PT ;  /* 0x000000ff6500720c */ /* 0x000fe40003fc5270 */
[----:B------:R-:W-:Y:S01]  /*5720*/  ISETP.NE.AND.EX P3, PT, R83, RZ, PT, P3 ;  /* 0x000000ff5300720c */ /* 0x000fe20003f65330 */
[----:B------:R-:W-:Y:S01]  /*5730*/  UISETP.NE.AND.EX UP0, UPT, UR47, URZ, UPT, UP0 ;  /* 0x000000ff2f00728c */ /* 0x000fe2000bf05300 */
[----:B------:R-:W-:Y:S02]  /*5740*/  ISETP.NE.U32.AND P1, PT, RZ, UR36, PT ;  /* 0x00000024ff007c0c */ /* 0x000fe4000bf25070 */
[----:B------:R-:W-:Y:S02]  /*5750*/  PLOP3.LUT P0, PT, PT, PT, PT, 0x8, 0x80 ;  /* 0x000000000080781c */ /* 0x000fe40003f0e170 */
[----:B------:R-:W-:Y:S05]  /*5760*/  ISETP.NE.AND.EX P1, PT, RZ, UR37, PT, P1 ;  /* 0x00000025ff007c0c */ /* 0x000fea000bf25310 */
[----:B------:R-:W-:Y:S02]  /*5770*/  @P6 PLOP3.LUT P0, PT, P3, PT, PT, 0x80, 0x8 ;  /* 0x000000000008681c */ /* 0x000fe40001f0f070 */
[----:B------:R-:W-:Y:S11]  /*5780*/  @!P3 BRA `(.L_x_80) ;  /* 0x00000000002cb947 */ /* 0x000ff60003800000 */
[----:B------:R-:W-:Y:S01]  /*5790*/  ISETP.NE.U32.AND P2, PT, R80, RZ, PT ;  /* 0x000000ff5000720c */ /* 0x000fe20003f45070 */
[----:B------:R-:W-:Y:S03]  /*57a0*/  IMAD.MOV.U32 R92, RZ, RZ, 0x1 ;  /* 0x00000001ff5c7424 */ /* 0x000fe600078e00ff */
[----:B------:R-:W-:Y:S11]  /*57b0*/  ISETP.NE.AND.EX P2, PT, R81, RZ, PT, P2 ;  /* 0x000000ff5100720c */ /* 0x000ff60003f45320 */
[----:B------:R-:W-:Y:S02]  /*57c0*/  @!UPT UIADD3 URZ, UPT, UPT, URZ, URZ, URZ ;  /* 0x000000fffffff290 */ /* 0x000fe4000fffe0ff */
[----:B------:R-:W1:Y:S01]  /*57d0*/  @P2 LDC.64 R2, c[0x0][0x888] ;  /* 0x00022200ff022b82 */ /* 0x000e620000000a00 */
[----:B------:R-:W-:Y:S04]  /*57e0*/  @P2 IMAD R0, R17, R82, RZ ;  /* 0x0000005211002224 */ /* 0x000fe800078e02ff */
[----:B-1----:R-:W-:Y:S04]  /*57f0*/  @P2 IMAD.WIDE R2, R0, 0x4, R2 ;  /* 0x0000000400022825 */ /* 0x002fe800078e0202 */
[----:B------:R-:W-:Y:S01]  /*5800*/  HFMA2 R0, -RZ, RZ, 0, 5.9604644775390625e-08 ;  /* 0x00000001ff007431 */ /* 0x000fe200000001ff */
[----:B-----5:R1:W5:Y:S04]  /*5810*/  @P2 LDG.E R49, desc[UR50][R2.64] ;  /* 0x0000003202312981 */ /* 0x020368000c1e1900 */
[----:B------:R-:W-:Y:S01]  /*5820*/  @!P2 PRMT R92, R0, 0x7610, R92 ;  /* 0x00007610005ca816 */ /* 0x000fe2000000005c */
[----:B-1----:R-:W2:Y:S06]  /*5830*/  @!P2 LDC R49, c[0x0][0x880] ;  /* 0x00022000ff31ab82 */ /* 0x002eac0000000800 */
.L_x_80:
[----:B------:R-:W-:Y:S05]  /*5840*/  BRA.U !UP0, `(.L_x_81) ;  /* 0x0000000108207547 */ /* 0x000fea000b800000 */
[----:B------:R-:W-:Y:S04]  /*5850*/  ISETP.NE.U32.AND P2, PT, RZ, UR38, PT ;  /* 0x00000026ff007c0c */ /* 0x000fe8000bf45070 */
[----:B------:R-:W-:Y:S11]  /*5860*/  ISETP.NE.AND.EX P2, PT, RZ, UR39, PT, P2 ;  /* 0x00000027ff007c0c */ /* 0x000ff6000bf45320 */
[----:B------:R-:W-:Y:S02]  /*5870*/  @!UPT UIADD3 URZ, UPT, UPT, URZ, URZ, URZ ;  /* 0x000000fffffff290 */ /* 0x000fe4000fffe0ff */
[----:B------:R-:W1:Y:S01]  /*5880*/  @P2 LDC.64 R2, c[0x0][0x8a8] ;  /* 0x00022a00ff022b82 */ /* 0x000e620000000a00 */
[----:B------:R-:W-:Y:S04]  /*5890*/  @P2 IMAD R0, R17, UR46, RZ ;  /* 0x0000002e11002c24 */ /* 0x000fe8000f8e02ff */
[----:B-1----:R-:W-:Y:S05]  /*58a0*/  @P2 IMAD.WIDE R2, R0, 0x4, R2 ;  /* 0x0000000400022825 */ /* 0x002fea00078e0202 */
[----:B-----5:R1:W5:Y:S02]  /*58b0*/  @P2 LDG.E R47, desc[UR50][R2.64] ;  /* 0x00000032022f2981 */ /* 0x020364000c1e1900 */
[----:B-1----:R-:W3:Y:S02]  /*58c0*/  @!P2 LDC R47, c[0x0][0x8a0] ;  /* 0x00022800ff2fab82 */ /* 0x002ee40000000800 */
.L_x_81:
[----:B--2--5:R-:W-:Y:S01]  /*58d0*/  FSETP.NEU.AND P2, PT, R49, RZ, PT ;  /* 0x000000ff3100720b */ /* 0x024fe20003f4d000 */
[----:B------:R-:W-:Y:S01]  /*58e0*/  IMAD.SHL.U32 R110, R18, 0x80, RZ ;  /* 0x00000080126e7824 */ /* 0x000fe200078e00ff */
[----:B------:R-:W-:Y:S01]  /*58f0*/  SEL R4, RZ, 0xffffffff, P1 ;  /* 0xffffffffff047807 */ /* 0x000fe20000800000 */
[----:B------:R-:W-:Y:S01]  /*5900*/  IMAD.SHL.U32 R75, R64, 0x2000, RZ ;  /* 0x00002000404b7824 */ /* 0x000fe200078e00ff */
[----:B------:R-:W-:Y:S01]  /*5910*/  @P6 LOP3.LUT P1, RZ, R92, 0xff, RZ, 0xc0, !PT ;  /* 0x000000ff5cff6812 */ /* 0x000fe2000782c0ff */
[----:B------:R-:W-:Y:S01]  /*5920*/  IMAD.HI.U32 R108, R110, R89, RZ ;  /* 0x000000596e6c7227 */ /* 0x000fe200078e00ff */
[----:B------:R-:W-:Y:S01]  /*5930*/  @P6 SEL R0, RZ, 0xffffffff, P2 ;  /* 0xffffffffff006807 */ /* 0x000fe20001000000 */
[----:B------:R-:W-:Y:S01]  /*5940*/  BSSY B1, `(.L_x_82) ;  /* 0x000004a000017945 */ /* 0x000fe20003800000 */
[----:B------:R-:W-:Y:S01]  /*5950*/  LOP3.LUT R66, R98, 0x1, RZ, 0x3c, !PT ;  /* 0x0000000162427812 */ /* 0x000fe200078e3cff */
[----:B------:R-:W-:Y:S01]  /*5960*/  IMAD.SHL.U32 R114, R103, 0x10, RZ ;  /* 0x0000001067727824 */ /* 0x000fe200078e00ff */
[----:B------:R-:W-:Y:S01]  /*5970*/  @P0 SEL R0, R4, R0, !P1 ;  /* 0x0000000004000207 */ /* 0x000fe20004800000 */
[----:B------:R-:W-:Y:S01]  /*5980*/  IMAD.IADD R74, R106, 0x1, R75 ;  /* 0x000000016a4a7824 */ /* 0x000fe200078e024b */
[----:B------:R-:W-:Y:S01]  /*5990*/  ISETP.NE.AND P0, PT, R88, 0x1, PT ;  /* 0x000000015800780c */ /* 0x000fe20003f05270 */
[----:B------:R-:W-:Y:S01]  /*59a0*/  IMAD.SHL.U32 R113, R102, 0x10, RZ ;  /* 0x0000001066717824 */ /* 0x000fe200078e00ff */
[----:B------:R-:W-:Y:S01]  /*59b0*/  @P6 LOP3.LUT R0, R0, 0x1, RZ, 0xc0, !PT ;  /* 0x0000000100006812 */ /* 0x000fe200078ec0ff */
[----:B------:R-:W-:Y:S01]  /*59c0*/  IMAD.IADD R73, R74, 0x1, R114 ;  /* 0x000000014a497824 */ /* 0x000fe200078e0272 */
[----:B------:R-:W-:Y:S01]  /*59d0*/  SHF.R.U32.HI R108, RZ, R86, R108 ;  /* 0x00000056ff6c7219 */ /* 0x000fe2000001166c */
[----:B------:R-:W-:Y:S01]  /*59e0*/  IMAD.MOV.U32 R116, RZ, RZ, 0x1 ;  /* 0x00000001ff747424 */ /* 0x000fe200078e00ff */
[----:B------:R-:W-:Y:S01]  /*59f0*/  ISETP.NE.U32.OR P4, PT, R0, 0x1, !P6 ;  /* 0x000000010000780c */ /* 0x000fe20007785470 */
[----:B------:R-:W-:Y:S01]  /*5a00*/  IMAD.IADD R48, R46, 0x1, R16 ;  /* 0x000000012e307824 */ /* 0x000fe200078e0210 */
[----:B------:R-:W-:Y:S01]  /*5a10*/  LEA R0, R64, UR52, 0x3 ;  /* 0x0000003440007c11 */ /* 0x000fe2000f8e18ff */
[----:B------:R-:W-:Y:S01]  /*5a20*/  IMAD.MOV.U32 R115, RZ, RZ, R64 ;  /* 0x000000ffff737224 */ /* 0x000fe200078e0040 */
[----:B------:R-:W-:Y:S02]  /*5a30*/  SEL R108, R110, R108, !P0 ;  /* 0x0000006c6e6c7207 */ /* 0x000fe40004000000 */
[----:B------:R-:W-:Y:S02]  /*5a40*/  CS2R R78, SRZ ;  /* 0x00000000004e7805 */ /* 0x000fe4000001ff00 */
[----:B------:R-:W-:Y:S02]  /*5a50*/  ISETP.NE.AND P0, PT, R87, 0x1, PT ;  /* 0x000000015700780c */ /* 0x000fe40003f05270 */
[----:B------:R-:W-:Y:S02]  /*5a60*/  CS2R R76, SRZ ;  /* 0x00000000004c7805 */ /* 0x000fe4000001ff00 */
[----:B------:R-:W-:Y:S01]  /*5a70*/  LEA R65, R45, UR52, 0x3 ;  /* 0x000000342d417c11 */ /* 0x000fe2000f8e18ff */
[----:B------:R-:W-:Y:S01]  /*5a80*/  IMAD.HI.U32 R109, R108, UR48, RZ ;  /* 0x000000306c6d7c27 */ /* 0x000fe2000f8e00ff */
[----:B------:R-:W-:Y:S02]  /*5a90*/  SEL R3, RZ, 0xffffffff, P2 ;  /* 0xffffffffff037807 */ /* 0x000fe40001000000 */
[----:B------:R-:W-:Y:S01]  /*5aa0*/  LOP3.LUT P2, R111, R92, 0xff, RZ, 0xc0, !PT ;  /* 0x000000ff5c6f7812 */ /* 0x000fe2000784c0ff */
[----:B------:R-:W-:Y:S01]  /*5ab0*/  IMAD.MOV R5, RZ, RZ, -R108 ;  /* 0x000000ffff057224 */ /* 0x000fe200078e0a6c */
[----:B------:R-:W-:Y:S02]  /*5ac0*/  @P4 SHF.L.U32 R2, R66, 0x1f, RZ ;  /* 0x0000001f42024819 */ /* 0x000fe400000006ff */
[----:B------:R-:W-:Y:S02]  /*5ad0*/  CS2R R70, SRZ ;  /* 0x0000000000467805 */ /* 0x000fe4000001ff00 */
[----:B------:R-:W-:Y:S01]  /*5ae0*/  SHF.R.U32.HI R109, RZ, UR49, R109 ;  /* 0x00000031ff6d7c19 */ /* 0x000fe2000801166d */
[----:B------:R-:W-:Y:S01]  /*5af0*/  IMAD R110, R88, R5, R110 ;  /* 0x00000005586e7224 */ /* 0x000fe200078e026e */
[----:B------:R1:W2:Y:S01]  /*5b00*/  @P4 SYNCS.PHASECHK.TRANS64.TRYWAIT P1, [R0+URZ+0x80], R2 ;  /* 0x00008002000045a7 */ /* 0x0002a200080211ff */
[----:B------:R-:W-:Y:S02]  /*5b10*/  @P3 SEL R3, R4, R3, !P2 ;  /* 0x0000000304033207 */ /* 0x000fe40005000000 */
[----:B------:R-:W-:Y:S02]  /*5b20*/  CS2R R68, SRZ ;  /* 0x0000000000447805 */ /* 0x000fe4000001ff00 */
[----:B------:R-:W-:Y:S02]  /*5b30*/  SEL R109, R108, R109, !P0 ;  /* 0x0000006d6c6d7207 */ /* 0x000fe40004000000 */
[----:B------:R-:W-:Y:S02]  /*5b40*/  CS2R R62, SRZ ;  /* 0x00000000003e7805 */ /* 0x000fe4000001ff00 */
[----:B------:R-:W-:Y:S02]  /*5b50*/  LOP3.LUT R3, R3, 0x1, RZ, 0xc0, !PT ;  /* 0x0000000103037812 */ /* 0x000fe400078ec0ff */
[----:B------:R-:W-:Y:S02]  /*5b60*/  CS2R R60, SRZ ;  /* 0x00000000003c7805 */ /* 0x000fe4000001ff00 */
[----:B------:R-:W-:Y:S01]  /*5b70*/  P2R R112, PR, RZ, 0x10 ;  /* 0x00000010ff707803 */ /* 0x000fe20000000000 */
[----:B------:R-:W-:Y:S01]  /*5b80*/  IMAD.MOV R4, RZ, RZ, -R109 ;  /* 0x000000ffff047224 */ /* 0x000fe200078e0a6d */
[----:B------:R-:W-:Y:S02]  /*5b90*/  ISETP.NE.U32.AND P2, PT, R3, 0x1, PT ;  /* 0x000000010300780c */ /* 0x000fe40003f45070 */
[----:B------:R-:W-:Y:S02]  /*5ba0*/  CS2R R58, SRZ ;  /* 0x00000000003a7805 */ /* 0x000fe4000001ff00 */
[----:B------:R-:W-:Y:S01]  /*5bb0*/  CS2R R56, SRZ ;  /* 0x0000000000387805 */ /* 0x000fe2000001ff00 */
[----:B------:R-:W-:Y:S01]  /*5bc0*/  IMAD R108, R87, R4, R108 ;  /* 0x00000004576c7224 */ /* 0x000fe200078e026c */
[----:B------:R-:W-:Y:S01]  /*5bd0*/  P2R R117, PR, RZ, 0x4 ;  /* 0x00000004ff757803 */ /* 0x000fe20000000000 */
[----:B------:R-:W-:Y:S02]  /*5be0*/  IMAD.IADD R72, R74, 0x1, R113 ;  /* 0x000000014a487824 */ /* 0x000fe400078e0271 */
[----:B------:R-:W-:Y:S01]  /*5bf0*/  IMAD.IADD R67, R105, 0x1, R73 ;  /* 0x0000000169437824 */ /* 0x000fe200078e0249 */
[----:B-1----:R-:W-:Y:S04]  /*5c00*/  SHF.L.U32 R2, R97, 0x1f, RZ ;  /* 0x0000001f61027819 */ /* 0x002fe800000006ff */
[----:B------:R1:W4:Y:S01]  /*5c10*/  SYNCS.PHASECHK.TRANS64.TRYWAIT P0, [R65+URZ+0xd0], R2 ;  /* 0x0000d002410075a7 */ /* 0x00032200080011ff */
[----:B--2---:R-:W-:Y:S01]  /*5c20*/  @P4 SEL R116, RZ, 0x1, !P1 ;  /* 0x00000001ff744807 */ /* 0x004fe20004800000 */
[----:B-1----:R-:W-:Y:S06]  /*5c30*/  @!P4 BRA `(.L_x_83) ;  /* 0x000000000068c947 */ /* 0x002fec0003800000 */
[----:B------:R-:W-:Y:S01]  /*5c40*/  ISETP.NE.AND P1, PT, R116, RZ, PT ;  /* 0x000000ff7400720c */ /* 0x000fe20003f25270 */
[----:B------:R-:W-:Y:S01]  /*5c50*/  BSSY B0, `(.L_x_84) ;  /* 0x000000d000007945 */ /* 0x000fe20003800000 */
[----:B------:R-:W-:Y:S02]  /*5c60*/  CS2R R58, SRZ ;  /* 0x00000000003a7805 */ /* 0x000fe4000001ff00 */
[----:B------:R-:W-:Y:S02]  /*5c70*/  CS2R R56, SRZ ;  /* 0x0000000000387805 */ /* 0x000fe4000001ff00 */
[----:B------:R-:W-:Y:S02]  /*5c80*/  CS2R R62, SRZ ;  /* 0x00000000003e7805 */ /* 0x000fe4000001ff00 */
[----:B------:R-:W-:Y:S02]  /*5c90*/  CS2R R60, SRZ ;  /* 0x00000000003c7805 */ /* 0x000fe4000001ff00 */
[----:B------:R-:W-:Y:S02]  /*5ca0*/  CS2R R70, SRZ ;  /* 0x0000000000467805 */ /* 0x000fe4000001ff00 */
[----:B------:R-:W-:Y:S02]  /*5cb0*/  CS2R R68, SRZ ;  /* 0x0000000000447805 */ /* 0x000fe4000001ff00 */
[----:B------:R-:W-:Y:S02]  /*5cc0*/  CS2R R78, SRZ ;  /* 0x00000000004e7805 */ /* 0x000fe4000001ff00 */
[----:B------:R-:W-:Y:S01]  /*5cd0*/  CS2R R76, SRZ ;  /* 0x00000000004c7805 */ /* 0x000fe2000001ff00 */
[----:B------:R-:W-:Y:S06]  /*5ce0*/  @P1 BRA `(.L_x_85) ;  /* 0x00000000000c1947 */ /* 0x000fec0003800000 */
[----:B------:R-:W-:Y:S04]  /*5cf0*/  SHF.L.U32 R3, R66, 0x1f, RZ ;  /* 0x0000001f42037819 */ /* 0x000fe800000006ff */
[----:B------:R-:W1:Y:S02]  /*5d00*/  SYNCS.PHASECHK.TRANS64.TRYWAIT P1, [R0+URZ+0x80], R3 ;  /* 0x00008003000075a7 */ /* 0x000e6400080211ff */
[----:B-1----:R-:W-:Y:S05]  /*5d10*/  @!P1 BRA `(.L_x_86) ;  /* 0x0000002400649947 */ /* 0x002fea0003800000 */
.L_x_85:
[----:B------:R-:W-:Y:S05]  /*5d20*/  BSYNC B0 ;  /* 0x0000000000007941 */ /* 0x000fea0003800000 */
.L_x_84:
[----:B------:R-:W-:Y:S01]  /*5d30*/  ISETP.NE.AND P1, PT, R117, RZ, PT ;  /* 0x000000ff7500720c */ /* 0x000fe20003f25270 */
[----:B------:R-:W-:Y:S11]  /*5d40*/  VIADD R115, R64, 0x1 ;  /* 0x0000000140737836 */ /* 0x000ff60000000000 */
[----:B------:R-:W-:Y:S01]  /*5d50*/  @!UPT UIADD3 URZ, UPT, UPT, URZ, URZ, URZ ;  /* 0x000000fffffff290 */ /* 0x000fe2000fffe0ff */
[----:B------:R2:W2:Y:S04]  /*5d60*/  @P1 LDS.128 R56, [R74] ;  /* 0x000000004a381984 */ /* 0x0004a80000000c00 */
[----:B------:R2:W2:Y:S04]  /*5d70*/  @P1 LDS.128 R60, [R73+0x10] ;  /* 0x00001000493c1984 */ /* 0x0004a80000000c00 */
[----:B------:R2:W2:Y:S04]  /*5d80*/  @P1 LDS.128 R68, [R72+0x20] ;  /* 0x0000200048441984 */ /* 0x0004a80000000c00 */
[----:B------:R2:W2:Y:S01]  /*5d90*/  @P1 LDS.128 R76, [R67+0x10] ;  /* 0x00001000434c1984 */ /* 0x0004a20000000c00 */
[C---:B------:R-:W-:Y:S04]  /*5da0*/  ISETP.NE.AND P1, PT, R115.reuse, 0x3, PT ;  /* 0x000000037300780c */ /* 0x040fe80003f25270 */
[----:B-1----:R-:W-:Y:S02]  /*5db0*/  SEL R0, RZ, 0x1, P1 ;  /* 0x00000001ff007807 */ /* 0x002fe40000800000 */
[----:B------:R-:W-:Y:S02]  /*5dc0*/  SEL R115, R115, RZ, P1 ;  /* 0x000000ff73737207 */ /* 0x000fe40000800000 */
[----:B------:R-:W-:Y:S02]  /*5dd0*/  LOP3.LUT R66, R66, R0, RZ, 0x3c, !PT ;  /* 0x0000000042427212 */ /* 0x000fe400078e3cff */
.L_x_83:
[----:B------:R-:W-:Y:S05]  /*5de0*/  BSYNC B1 ;  /* 0x0000000000017941 */ /* 0x000fea0003800000 */
.L_x_82:
[----:B------:R-:W-:Y:S04]  /*5df0*/  SHF.R.U32.HI R0, RZ, 0x15, R48 ;  /* 0x00000015ff007819 */ /* 0x000fe80000011630 */
[----:B------:R-:W-:Y:S01]  /*5e00*/  LOP3.LUT P1, RZ, R0, 0x3, R100, 0x48, !PT ;  /* 0x0000000300ff7812 */ /* 0x000fe20007824864 */
[----:B------:R-:W-:Y:S01]  /*5e10*/  @!UPT UIADD3 URZ, UPT, UPT, URZ, URZ, URZ ;  /* 0x000000fffffff290 */ /* 0x000fe2000fffe0ff */
[----:B----4-:R-:W-:Y:S11]  /*5e20*/  @P0 BRA `(.L_x_87) ;  /* 0x0000000000080947 */ /* 0x010ff60003800000 */
[----:B------:R-:W1:Y:S02]  /*5e30*/  SYNCS.PHASECHK.TRANS64.TRYWAIT P0, [R65+URZ+0xd0], R2 ;  /* 0x0000d002410075a7 */ /* 0x000e6400080011ff */
[----:B-1----:R-:W-:Y:S05]  /*5e40*/  @!P0 BRA `(.L_x_88) ;  /* 0x00000024002c8947 */ /* 0x002fea0003800000 */
.L_x_87:
[----:B------:R-:W-:Y:S05]  /*5e50*/  @!P1 BRA `(.L_x_89) ;  /* 0x0000000000409947 */ /* 0x000fea0003800000 */
[----:B------:R-:W4:Y:S01]  /*5e60*/  LDCU.64 UR8, c[0x4][0x70] ;  /* 0x01000e00ff0877ac */ /* 0x000f220008000a00 */
[----:B------:R-:W-:Y:S01]  /*5e70*/  MOV R3, 0x0 ;  /* 0x0000000000037802 */ /* 0x000fe20000000f00 */
[----:B------:R-:W-:Y:S02]  /*5e80*/  HFMA2 R12, -RZ, RZ, 0, 5.9604644775390625e-08 ;  /* 0x00000001ff0c7431 */ /* 0x000fe400000001ff */
[----:B------:R-:W-:Y:S02]  /*5e90*/  IMAD.MOV.U32 R8, RZ, RZ, 0x192 ;  /* 0x00000192ff087424 */ /* 0x000fe400078e00ff */
[----:B------:R-:W-:Y:S01]  /*5ea0*/  IMAD.MOV.U32 R13, RZ, RZ, RZ ;  /* 0x000000ffff0d7224 */ /* 0x000fe200078e00ff */
[----:B------:R-:W5:Y:S01]  /*5eb0*/  LDCU.64 UR6, c[0x4][0x78] ;  /* 0x01000f00ff0677ac */ /* 0x000f620008000a00 */
[----:B-1----:R-:W1:Y:S01]  /*5ec0*/  LDC.64 R2, c[0x4][R3] ;  /* 0x0100000003027b82 */ /* 0x002e620000000a00 */
[----:B------:R-:W3:Y:S01]  /*5ed0*/  LDCU.64 UR4, c[0x4][0x10] ;  /* 0x01000200ff0477ac */ /* 0x000ee20008000a00 */
[----:B----4-:R-:W-:Y:S01]  /*5ee0*/  MOV R5, UR9 ;  /* 0x0000000900057c02 */ /* 0x010fe20008000f00 */
[----:B------:R-:W-:Y:S01]  /*5ef0*/  IMAD.U32 R4, RZ, RZ, UR8 ;  /* 0x00000008ff047e24 */ /* 0x000fe2000f8e00ff */
[----:B-----5:R-:W-:Y:S01]  /*5f00*/  MOV R7, UR7 ;  /* 0x0000000700077c02 */ /* 0x020fe20008000f00 */
[----:B------:R-:W-:Y:S01]  /*5f10*/  IMAD.U32 R6, RZ, RZ, UR6 ;  /* 0x00000006ff067e24 */ /* 0x000fe2000f8e00ff */
[----:B---3--:R-:W-:Y:S01]  /*5f20*/  MOV R11, UR5 ;  /* 0x00000005000b7c02 */ /* 0x008fe20008000f00 */
[----:B------:R-:W-:Y:S02]  /*5f30*/  IMAD.U32 R10, RZ, RZ, UR4 ;  /* 0x00000004ff0a7e24 */ /* 0x000fe4000f8e00ff */
[----:B------:R-:W-:Y:S07]  /*5f40*/  LEPC R20, `(.L_x_89) ;  /* 0x000000001014794e */ /* 0x000fee0000000000 */
[----:B-12---:R-:W-:Y:S05]  /*5f50*/  CALL.ABS.NOINC R2 ;  /* 0x0000000002007343 */ /* 0x006fea0003c00000 */
.L_x_89:
[----:B------:R-:W-:Y:S05]  /*5f60*/  WARPSYNC.ALL ;  /* 0x0000000000007948 */ /* 0x000fea0003800000 */
[----:B------:R-:W-:Y:S01]  /*5f70*/  R2UR UR4, R48 ;  /* 0x00000000300472ca */ /* 0x000fe200000e0000 */
[--C-:B--2---:R-:W-:Y:S01]  /*5f80*/  HADD2.F32 R50, -RZ, R56.reuse.H0_H0 ;  /* 0x20000038ff327230 */ /* 0x104fe20000004100 */
[----:B------:R-:W-:Y:S01]  /*5f90*/  ISETP.NE.AND P0, PT, R99, RZ, PT ;  /* 0x000000ff6300720c */ /* 0x000fe20003f05270 */
[----:B------:R-:W-:Y:S01]  /*5fa0*/  HADD2.F32 R51, -RZ, R56.H1_H1 ;  /* 0x30000038ff337230 */ /* 0x000fe20000004100 */
[----:B------:R-:W-:Y:S01]  /*5fb0*/  BSSY.RECONVERGENT B0, `(.L_x_90) ;  /* 0x0000086000007945 */ /* 0x000fe20003800200 */
[--C-:B------:R-:W-:Y:S08]  /*5fc0*/  HADD2.F32 R52, -RZ, R57.reuse.H0_H0 ;  /* 0x20000039ff347230 */ /* 0x100ff00000004100 */
[----:B------:R-:W3:Y:S02]  /*5fd0*/  LDTM.x32 R4, tmem[UR4] ;  /* 0x00000004000479ee */ /* 0x000ee400082c0000 */
[C---:B---3--:R-:W-:Y:S01]  /*5fe0*/  FMUL R0, R47.reuse, R4 ;  /* 0x000000042f007220 */ /* 0x048fe20000400000 */
[C---:B-1----:R-:W-:Y:S01]  /*5ff0*/  FMUL R2, R47.reuse, R5 ;  /* 0x000000052f027220 */ /* 0x042fe20000400000 */
[C---:B------:R-:W-:Y:S01]  /*6000*/  FMUL R4, R47.reuse, R8 ;  /* 0x000000082f047220 */ /* 0x040fe20000400000 */
[----:B------:R-:W-:Y:S01]  /*6010*/  FMUL R3, R47, R6 ;  /* 0x000000062f037220 */ /* 0x000fe20000400000 */
[C---:B------:R-:W-:Y:S01]  /*6020*/  FFMA R0, R49.reuse, R50, R0 ;  /* 0x0000003231007223 */ /* 0x040fe20000000000 */
[----:B------:R-:W-:Y:S01]  /*6030*/  FFMA R2, R49, R51, R2 ;  /* 0x0000003331027223 */ /* 0x000fe20000000002 */
[C---:B------:R-:W-:Y:S01]  /*6040*/  FMUL R5, R47.reuse, R9 ;  /* 0x000000092f057220 */ /* 0x040fe20000400000 */
        /* <DEDUP_REMOVED lines=16> */
[----:B------:R-:W-:Y:S02]  /*6150*/  HADD2.F32 R32, -RZ, R57.H1_H1 ;  /* 0x30000039ff207230 */ /* 0x000fe40000004100 */
[C---:B------:R-:W-:Y:S01]  /*6160*/  FMUL R26, R47.reuse, R30 ;  /* 0x0000001e2f1a7220 */ /* 0x040fe20000400000 */
[----:B------:R-:W-:Y:S01]  /*6170*/  FMUL R29, R47, R33 ;  /* 0x000000212f1d7220 */ /* 0x000fe20000400000 */
[--C-:B------:R-:W-:Y:S02]  /*6180*/  HADD2.F32 R33, -RZ, R58.reuse.H0_H0 ;  /* 0x2000003aff217230 */ /* 0x100fe40000004100 */
[----:B------:R-:W-:Y:S01]  /*6190*/  FFMA R3, R49, R52, R3 ;  /* 0x0000003431037223 */ /* 0x000fe20000000003 */
[C---:B------:R-:W-:Y:S01]  /*61a0*/  FMUL R7, R47.reuse, R7 ;  /* 0x000000072f077220 */ /* 0x040fe20000400000 */
[----:B------:R-:W-:Y:S01]  /*61b0*/  FMUL R30, R47, R34 ;  /* 0x000000222f1e7220 */ /* 0x000fe20000400000 */
[----:B------:R-:W-:Y:S01]  /*61c0*/  HADD2.F32 R34, -RZ, R58.H1_H1 ;  /* 0x3000003aff227230 */ /* 0x000fe20000004100 */
[----:B------:R-:W-:Y:S01]  /*61d0*/  F2FP.F16.F32.PACK_AB R52, R2, R0 ;  /* 0x000000000234723e */ /* 0x000fe200000000ff */
[--C-:B------:R-:W-:Y:S02]  /*61e0*/  HADD2.F32 R0, -RZ, R59.reuse.H0_H0 ;  /* 0x2000003bff007230 */ /* 0x100fe40000004100 */
[C---:B------:R-:W-:Y:S01]  /*61f0*/  FFMA R7, R49.reuse, R32, R7 ;  /* 0x0000002031077223 */ /* 0x040fe20000000007 */
[----:B------:R-:W-:Y:S02]  /*6200*/  HADD2.F32 R2, -RZ, R59.H1_H1 ;  /* 0x3000003bff027230 */ /* 0x000fe40000004100 */
[C---:B------:R-:W-:Y:S01]  /*6210*/  FFMA R4, R49.reuse, R33, R4 ;  /* 0x0000002131047223 */ /* 0x040fe20000000004 */
[C---:B------:R-:W-:Y:S01]  /*6220*/  FFMA R5, R49.reuse, R34, R5 ;  /* 0x0000002231057223 */ /* 0x040fe20000000005 */
[----:B------:R-:W-:Y:S01]  /*6230*/  FFMA R6, R49, R0, R6 ;  /* 0x0000000031067223 */ /* 0x000fe20000000006 */
[--C-:B------:R-:W-:Y:S02]  /*6240*/  HADD2.F32 R0, -RZ, R60.reuse.H0_H0 ;  /* 0x2000003cff007230 */ /* 0x100fe40000004100 */
[----:B------:R-:W-:Y:S01]  /*6250*/  FMUL R11, R47, R11 ;  /* 0x0000000b2f0b7220 */ /* 0x000fe20000400000 */
[----:B------:R-:W-:Y:S01]  /*6260*/  F2FP.F16.F32.PACK_AB R53, R7, R3 ;  /* 0x000000030735723e */ /* 0x000fe200000000ff */
[--C-:B------:R-:W-:Y:S02]  /*6270*/  HADD2.F32 R3, -RZ, R61.reuse.H0_H0 ;  /* 0x2000003dff037230 */ /* 0x100fe40000004100 */
[----:B------:R-:W-:Y:S01]  /*6280*/  FMUL R15, R47, R15 ;  /* 0x0000000f2f0f7220 */ /* 0x000fe20000400000 */
[C---:B------:R-:W-:Y:S01]  /*6290*/  FFMA R11, R49.reuse, R2, R11 ;  /* 0x00000002310b7223 */ /* 0x040fe2000000000b */
[----:B------:R-:W-:Y:S02]  /*62a0*/  HADD2.F32 R2, -RZ, R60.H1_H1 ;  /* 0x3000003cff027230 */ /* 0x000fe40000004100 */
[----:B------:R-:W-:Y:S01]  /*62b0*/  FFMA R8, R49, R0, R8 ;  /* 0x0000000031087223 */ /* 0x000fe20000000008 */
[----:B------:R-:W-:Y:S02]  /*62c0*/  HADD2.F32 R0, -RZ, R61.H1_H1 ;  /* 0x3000003dff007230 */ /* 0x000fe40000004100 */
[C---:B------:R-:W-:Y:S01]  /*62d0*/  FMUL R19, R47.reuse, R19 ;  /* 0x000000132f137220 */ /* 0x040fe20000400000 */
[----:B------:R-:W-:Y:S01]  /*62e0*/  FMUL R23, R47, R23 ;  /* 0x000000172f177220 */ /* 0x000fe20000400000 */
[C---:B------:R-:W-:Y:S01]  /*62f0*/  FFMA R9, R49.reuse, R2, R9 ;  /* 0x0000000231097223 */ /* 0x040fe20000000009 */
[C---:B------:R-:W-:Y:S01]  /*6300*/  FFMA R10, R49.reuse, R3, R10 ;  /* 0x00000003310a7223 */ /* 0x040fe2000000000a */
[----:B------:R-:W-:Y:S01]  /*6310*/  FFMA R15, R49, R0, R15 ;  /* 0x00000000310f7223 */ /* 0x000fe2000000000f */
[--C-:B------:R-:W-:Y:S02]  /*6320*/  HADD2.F32 R2, -RZ, R62.reuse.H0_H0 ;  /* 0x2000003eff027230 */ /* 0x100fe40000004100 */
[----:B------:R-:W-:Y:S01]  /*6330*/  FMUL R27, R47, R27 ;  /* 0x0000001b2f1b7220 */ /* 0x000fe20000400000 */
[----:B------:R-:W-:Y:S01]  /*6340*/  HADD2.F32 R0, -RZ, R62.H1_H1 ;  /* 0x3000003eff007230 */ /* 0x000fe20000004100 */
[----:B------:R-:W-:Y:S01]  /*6350*/  F2FP.F16.F32.PACK_AB R54, R5, R4 ;  /* 0x000000040536723e */ /* 0x000fe200000000ff */
[--C-:B------:R-:W-:Y:S02]  /*6360*/  HADD2.F32 R3, -RZ, R63.reuse.H0_H0 ;  /* 0x2000003fff037230 */ /* 0x100fe40000004100 */
[C---:B------:R-:W-:Y:S01]  /*6370*/  FFMA R12, R49.reuse, R2, R12 ;  /* 0x00000002310c7223 */ /* 0x040fe2000000000c */
[--C-:B------:R-:W-:Y:S02]  /*6380*/  HADD2.F32 R2, -RZ, R68.reuse.H0_H0 ;  /* 0x20000044ff027230 */ /* 0x100fe40000004100 */
[C---:B------:R-:W-:Y:S01]  /*6390*/  FFMA R13, R49.reuse, R0, R13 ;  /* 0x00000000310d7223 */ /* 0x040fe2000000000d */
[----:B------:R-:W-:Y:S02]  /*63a0*/  HADD2.F32 R0, -RZ, R63.H1_H1 ;  /* 0x3000003fff007230 */ /* 0x000fe40000004100 */
[----:B------:R-:W-:Y:S01]  /*63b0*/  FFMA R14, R49, R3, R14 ;  /* 0x00000003310e7223 */ /* 0x000fe2000000000e */
[----:B------:R-:W-:Y:S01]  /*63c0*/  HADD2.F32 R3, -RZ, R68.H1_H1 ;  /* 0x30000044ff037230 */ /* 0x000fe20000004100 */
[----:B------:R-:W-:Y:S01]  /*63d0*/  F2FP.F16.F32.PACK_AB R55, R11, R6 ;  /* 0x000000060b37723e */ /* 0x000fe200000000ff */
[----:B------:R-:W-:Y:S01]  /*63e0*/  FMUL R31, R47, R31 ;  /* 0x0000001f2f1f7220 */ /* 0x000fe20000400000 */
[C---:B------:R-:W-:Y:S01]  /*63f0*/  FFMA R19, R49.reuse, R0, R19 ;  /* 0x0000000031137223 */ /* 0x040fe20000000013 */
[--C-:B------:R-:W-:Y:S02]  /*6400*/  HADD2.F32 R0, -RZ, R69.reuse.H0_H0 ;  /* 0x20000045ff007230 */ /* 0x100fe40000004100 */
[C---:B------:R-:W-:Y:S01]  /*6410*/  FFMA R16, R49.reuse, R2, R16 ;  /* 0x0000000231107223 */ /* 0x040fe20000000010 */
[----:B------:R1:W-:Y:S01]  /*6420*/  STS.128 [R74], R52 ;  /* 0x000000344a007388 */ /* 0x0003e20000000c00 */
[C---:B------:R-:W-:Y:S01]  /*6430*/  FFMA R17, R49.reuse, R3, R17 ;  /* 0x0000000331117223 */ /* 0x040fe20000000011 */
[----:B------:R-:W-:Y:S02]  /*6440*/  HADD2.F32 R2, -RZ, R69.H1_H1 ;  /* 0x30000045ff027230 */ /* 0x000fe40000004100 */
[----:B------:R-:W-:Y:S01]  /*6450*/  FFMA R18, R49, R0, R18 ;  /* 0x0000000031127223 */ /* 0x000fe20000000012 */
[--C-:B------:R-:W-:Y:S01]  /*6460*/  HADD2.F32 R0, -RZ, R70.reuse.H0_H0 ;  /* 0x20000046ff007230 */ /* 0x100fe20000004100 */
[----:B------:R-:W-:Y:S01]  /*6470*/  F2FP.F16.F32.PACK_AB R8, R9, R8 ;  /* 0x000000080908723e */ /* 0x000fe200000000ff */
[--C-:B------:R-:W-:Y:S02]  /*6480*/  HADD2.F32 R3, -RZ, R71.reuse.H0_H0 ;  /* 0x20000047ff037230 */ /* 0x100fe40000004100 */
[C---:B------:R-:W-:Y:S01]  /*6490*/  FFMA R23, R49.reuse, R2, R23 ;  /* 0x0000000231177223 */ /* 0x040fe20000000017 */
[----:B------:R-:W-:Y:S02]  /*64a0*/  HADD2.F32 R2, -RZ, R70.H1_H1 ;  /* 0x30000046ff027230 */ /* 0x000fe40000004100 */
[----:B------:R-:W-:Y:S01]  /*64b0*/  FFMA R20, R49, R0, R20 ;  /* 0x0000000031147223 */ /* 0x000fe20000000014 */
[----:B------:R-:W-:Y:S01]  /*64c0*/  HADD2.F32 R0, -RZ, R71.H1_H1 ;  /* 0x30000047ff007230 */ /* 0x000fe20000004100 */
[----:B------:R-:W-:Y:S01]  /*64d0*/  F2FP.F16.F32.PACK_AB R9, R15, R10 ;  /* 0x0000000a0f09723e */ /* 0x000fe200000000ff */
[----:B------:R-:W-:Y:S02]  /*64e0*/  HADD2.F32 R4, -RZ, R79.H0_H0 ;  /* 0x2000004fff047230 */ /* 0x000fe40000004100 */
[C---:B------:R-:W-:Y:S01]  /*64f0*/  FFMA R21, R49.reuse, R2, R21 ;  /* 0x0000000231157223 */ /* 0x040fe20000000015 */
[C---:B------:R-:W-:Y:S01]  /*6500*/  FFMA R22, R49.reuse, R3, R22 ;  /* 0x0000000331167223 */ /* 0x040fe20000000016 */
[----:B------:R-:W-:Y:S01]  /*6510*/  FFMA R27, R49, R0, R27 ;  /* 0x00000000311b7223 */ /* 0x000fe2000000001b */
[--C-:B------:R-:W-:Y:S01]  /*6520*/  HADD2.F32 R2, -RZ, R76.reuse.H0_H0 ;  /* 0x2000004cff027230 */ /* 0x100fe20000004100 */
[----:B------:R-:W-:Y:S01]  /*6530*/  F2FP.F16.F32.PACK_AB R10, R13, R12 ;  /* 0x0000000c0d0a723e */ /* 0x000fe200000000ff */
[----:B------:R-:W-:Y:S01]  /*6540*/  HADD2.F32 R0, -RZ, R76.H1_H1 ;  /* 0x3000004cff007230 */ /* 0x000fe20000004100 */
[----:B------:R-:W-:Y:S01]  /*6550*/  F2FP.F16.F32.PACK_AB R11, R19, R14 ;  /* 0x0000000e130b723e */ /* 0x000fe200000000ff */
[--C-:B------:R-:W-:Y:S02]  /*6560*/  HADD2.F32 R3, -RZ, R77.reuse.H0_H0 ;  /* 0x2000004dff037230 */ /* 0x100fe40000004100 */
[C---:B------:R-:W-:Y:S01]  /*6570*/  FFMA R24, R49.reuse, R2, R24 ;  /* 0x0000000231187223 */ /* 0x040fe20000000018 */
[--C-:B------:R-:W-:Y:S02]  /*6580*/  HADD2.F32 R2, -RZ, R78.reuse.H0_H0 ;  /* 0x2000004eff027230 */ /* 0x100fe40000004100 */
[C---:B------:R-:W-:Y:S01]  /*6590*/  FFMA R25, R49.reuse, R0, R25 ;  /* 0x0000000031197223 */ /* 0x040fe20000000019 */
[----:B------:R1:W-:Y:S01]  /*65a0*/  STS.128 [R73+0x10], R8 ;  /* 0x0000100849007388 */ /* 0x0003e20000000c00 */
[----:B------:R-:W-:Y:S02]  /*65b0*/  HADD2.F32 R0, -RZ, R77.H1_H1 ;  /* 0x3000004dff007230 */ /* 0x000fe40000004100 */
[----:B------:R-:W-:Y:S01]  /*65c0*/  FFMA R26, R49, R3, R26 ;  /* 0x00000003311a7223 */ /* 0x000fe2000000001a */
[----:B------:R-:W-:Y:S01]  /*65d0*/  HADD2.F32 R3, -RZ, R78.H1_H1 ;  /* 0x3000004eff037230 */ /* 0x000fe20000004100 */
[----:B------:R-:W-:Y:S01]  /*65e0*/  F2FP.F16.F32.PACK_AB R16, R17, R16 ;  /* 0x000000101110723e */ /* 0x000fe200000000ff */
[----:B------:R-:W-:Y:S01]  /*65f0*/  HADD2.F32 R5, -RZ, R79.H1_H1 ;  /* 0x3000004fff057230 */ /* 0x000fe20000004100 */
[----:B------:R-:W-:Y:S01]  /*6600*/  F2FP.F16.F32.PACK_AB R17, R23, R18 ;  /* 0x000000121711723e */ /* 0x000fe200000000ff */
[----:B------:R-:W-:Y:S01]  /*6610*/  FFMA R31, R49, R0, R31 ;  /* 0x00000000311f7223 */ /* 0x000fe2000000001f */
[----:B------:R-:W-:Y:S01]  /*6620*/  FMUL R35, R47, R35 ;  /* 0x000000232f237220 */ /* 0x000fe20000400000 */
[----:B------:R-:W-:Y:S01]  /*6630*/  F2FP.F16.F32.PACK_AB R18, R21, R20 ;  /* 0x000000141512723e */ /* 0x000fe200000000ff */
[----:B------:R-:W-:Y:S01]  /*6640*/  FFMA R28, R49, R2, R28 ;  /* 0x00000002311c7223 */ /* 0x000fe2000000001c */
[----:B------:R-:W-:Y:S01]  /*6650*/  F2FP.F16.F32.PACK_AB R19, R27, R22 ;  /* 0x000000161b13723e */ /* 0x000fe200000000ff */
[C---:B------:R-:W-:Y:S01]  /*6660*/  FFMA R29, R49.reuse, R3, R29 ;  /* 0x00000003311d7223 */ /* 0x040fe2000000001d */
[C---:B------:R-:W-:Y:S01]  /*6670*/  FFMA R30, R49.reuse, R4, R30 ;  /* 0x00000004311e7223 */ /* 0x040fe2000000001e */
[----:B------:R-:W-:Y:S01]  /*6680*/  FFMA R35, R49, R5, R35 ;  /* 0x0000000531237223 */ /* 0x000fe20000000023 */
[----:B------:R-:W-:Y:S01]  /*6690*/  F2FP.F16.F32.PACK_AB R24, R25, R24 ;  /* 0x000000181918723e */ /* 0x000fe200000000ff */
[----:B------:R1:W-:Y:S01]  /*66a0*/  STS.128 [R72+0x20], R16 ;  /* 0x0000201048007388 */ /* 0x0003e20000000c00 */
[----:B------:R-:W-:Y:S02]  /*66b0*/  F2FP.F16.F32.PACK_AB R25, R31, R26 ;  /* 0x0000001a1f19723e */ /* 0x000fe400000000ff */
[----:B------:R-:W-:Y:S02]  /*66c0*/  F2FP.F16.F32.PACK_AB R26, R29, R28 ;  /* 0x0000001c1d1a723e */ /* 0x000fe400000000ff */
[----:B------:R-:W-:Y:S02]  /*66d0*/  F2FP.F16.F32.PACK_AB R27, R35, R30 ;  /* 0x0000001e231b723e */ /* 0x000fe400000000ff */
[----:B------:R-:W-:Y:S03]  /*66e0*/  IADD3 R0, PT, PT, R64, 0x1, RZ ;  /* 0x0000000140007810 */ /* 0x000fe60007ffe0ff */
[----:B------:R1:W-:Y:S01]  /*66f0*/  STS.128 [R67+0x10], R24 ;  /* 0x0000101843007388 */ /* 0x0003e20000000c00 */
[----:B------:R-:W-:Y:S01]  /*6700*/  @!PT LDS RZ, [RZ] ;  /* 0x00000000fffff984 */ /* 0x000fe20000000800 */
[----:B------:R-:W-:Y:S01]  /*6710*/  @!PT LDS RZ, [RZ] ;  /* 0x00000000fffff984 */ /* 0x000fe20000000800 */
[----:B------:R-:W-:Y:S01]  /*6720*/  @!PT LDS RZ, [RZ] ;  /* 0x00000000fffff984 */ /* 0x000fe20000000800 */
[----:B------:R-:W-:Y:S01]  /*6730*/  @!PT LDS RZ, [RZ] ;  /* 0x00000000fffff984 */ /* 0x000fe20000000800 */
[----:B------:R2:W-:Y:S07]  /*6740*/  MEMBAR.ALL.CTA ;  /* 0x0000000000007992 */ /* 0x0005ee0000008000 */
[----:B--2---:R-:W2:Y:S02]  /*6750*/  FENCE.VIEW.ASYNC.S ;  /* 0x00000000000073c6 */ /* 0x004ea40000000000 */
[----:B--2---:R-:W-:Y:S06]  /*6760*/  BAR.SYNC.DEFER_BLOCKING 0x1, 0x80 ;  /* 0x0042000000007b1d */ /* 0x004fec0000010000 */
[----:B------:R-:W-:Y:S05]  /*6770*/  @P0 BRA `(.L_x_91) ;  /* 0x0000000000240947 */ /* 0x000fea0003800000 */
[----:B------:R-:W-:Y:S01]  /*6780*/  R2UR UR4, R75 ;  /* 0x000000004b0472ca */ /* 0x000fe200000e0000 */
[----:B------:R-:W-:Y:S01]  /*6790*/  UIADD3 UR6, UP0, UPT, UR56, 0x680, URZ ;  /* 0x0000068038067890 */ /* 0x000fe2000ff1e0ff */
[----:B------:R-:W-:Y:S02]  /*67a0*/  R2UR UR42, R110 ;  /* 0x000000006e2a72ca */ /* 0x000fe400000e0000 */
[----:B------:R-:W-:Y:S01]  /*67b0*/  R2UR UR43, R108 ;  /* 0x000000006c2b72ca */ /* 0x000fe200000e0000 */
[----:B------:R-:W-:Y:S01]  /*67c0*/  UIADD3.X UR7, UPT, UPT, URZ, UR57, URZ, UP0, !UPT ;  /* 0x00000039ff077290 */ /* 0x000fe200087fe4ff */
[----:B------:R-:W-:Y:S07]  /*67d0*/  R2UR UR44, R109 ;  /* 0x000000006d2c72ca */ /* 0x000fee00000e0000 */
[----:B------:R-:W-:Y:S09]  /*67e0*/  UIADD3 UR40, UPT, UPT, UR52, 0x200, UR4 ;  /* 0x0000020034287890 */ /* 0x000ff2000fffe004 */
[----:B------:R2:W-:Y:S02]  /*67f0*/  UTMASTG.4D.IM2COL [UR40], [UR6] ;  /* 0x00000028060073b5 */ /* 0x0005e40008058000 */
[----:B--2---:R0:W-:Y:S02]  /*6800*/  UTMACMDFLUSH ;  /* 0x00000000000079b7 */ /* 0x0041e40000000000 */
.L_x_91:
[----:B------:R-:W-:Y:S05]  /*6810*/  BSYNC.RECONVERGENT B0 ;  /* 0x0000000000007941 */ /* 0x000fea0003800200 */
.L_x_90:
[----:B------:R-:W-:Y:S01]  /*6820*/  R2UR UR40, R0 ;  /* 0x00000000002872ca */ /* 0x000fe200000e0000 */
[----:B------:R-:W-:Y:S11]  /*6830*/  BSSY.RECONVERGENT B0, `(.L_x_92) ;  /* 0x0000006000007945 */ /* 0x000ff60003800200 */
[----:B------:R-:W-:Y:S01]  /*6840*/  @!UPT UIADD3 URZ, UPT, UPT, URZ, URZ, URZ ;  /* 0x000000fffffff290 */ /* 0x000fe2000fffe0ff */
[----:B------:R-:W-:Y:S04]  /*6850*/  UISETP.NE.AND UP0, UPT, UR40, 0x3, UPT ;  /* 0x000000032800788c */ /* 0x000fe8000bf05270 */
[----:B------:R-:W-:Y:S01]  /*6860*/  USEL UR42, UR40, URZ, UP0 ;  /* 0x000000ff282a7287 */ /* 0x000fe20008000000 */
[----:B------:R-:W-:Y:S11]  /*6870*/  @P0 BRA `(.L_x_93) ;  /* 0x0000000000040947 */ /* 0x000ff60003800000 */
[----:B------:R-:W-:Y:S04]  /*6880*/  DEPBAR.LE SB0, 0x1 ;  /* 0x000080400000791a */ /* 0x000fe80000000000 */
.L_x_93:
[----:B------:R-:W-:Y:S05]  /*6890*/  BSYNC.RECONVERGENT B0 ;  /* 0x0000000000007941 */ /* 0x000fea0003800200 */
.L_x_92:
[----:B------:R-:W-:Y:S01]  /*68a0*/  BAR.SYNC.DEFER_BLOCKING 0x1, 0x80 ;  /* 0x0042000000007b1d */ /* 0x000fe20000010000 */
[----:B------:R-:W-:Y:S01]  /*68b0*/  ISETP.NE.AND P1, PT, R112, RZ, PT ;  /* 0x000000ff7000720c */ /* 0x000fe20003f25270 */
[----:B------:R-:W-:Y:S01]  /*68c0*/  UISETP.NE.AND UP0, UPT, UR54, URZ, UPT ;  /* 0x000000ff3600728c */ /* 0x000fe2000bf05270 */
[----:B------:R-:W-:Y:S11]  /*68d0*/  LEA R3, R115, UR52, 0x3 ;  /* 0x0000003473037c11 */ /* 0x000ff6000f8e18ff */
[----:B------:R-:W-:Y:S01]  /*68e0*/  @P1 SHF.L.U32 R4, R66, 0x1f, RZ ;  /* 0x0000001f42041819 */ /* 0x000fe200000006ff */
[----:B------:R-:W-:Y:S06]  /*68f0*/  BRA.U !UP0, `(.L_x_94) ;  /* 0x0000000108287547 */ /* 0x000fec000b800000 */
[----:B------:R-:W2:Y:S01]  /*6900*/  S2R R0, SR_CgaCtaId ;  /* 0x0000000000007919 */ /* 0x000ea20000008800 */
[----:B------:R-:W-:Y:S05]  /*6910*/  IMAD.U32 R2, RZ, RZ, UR53 ;  /* 0x00000035ff027e24 */ /* 0x000fea000f8e00ff */
[C---:B------:R-:W-:Y:S01]  /*6920*/  @P1 LEA R5, R2.reuse, UR52, 0x3 ;  /* 0x0000003402051c11 */ /* 0x040fe2000f8e18ff */
[----:B------:R-:W-:Y:S04]  /*6930*/  VIADD R2, R2, 0x1 ;  /* 0x0000000102027836 */ /* 0x000fe80000000000 */
[----:B------:R-:W-:Y:S01]  /*6940*/  @P1 VIADD R5, R5, 0x98 ;  /* 0x0000009805051836 */ /* 0x000fe20000000000 */
[C---:B------:R-:W-:Y:S04]  /*6950*/  ISETP.NE.AND P0, PT, R2.reuse, 0x3, PT ;  /* 0x000000030200780c */ /* 0x040fe80003f05270 */
[----:B------:R-:W-:Y:S04]  /*6960*/  SEL R2, R2, RZ, P0 ;  /* 0x000000ff02027207 */ /* 0x000fe80000000000 */
[----:B------:R-:W-:Y:S02]  /*6970*/  R2UR UR53, R2 ;  /* 0x00000000023572ca */ /* 0x000fe400000e0000 */
[----:B--2---:R-:W-:Y:S04]  /*6980*/  @P1 PRMT R0, R0, 0x654, R5 ;  /* 0x0000065400001816 */ /* 0x004fe80000000005 */
[----:B------:R2:W-:Y:S09]  /*6990*/  @P1 SYNCS.ARRIVE.TRANS64.RED.A1T0 RZ, [R0+URZ], RZ ;  /* 0x000000ff00ff19a7 */ /* 0x0005f200081004ff */
.L_x_94:
[----:B------:R-:W3:Y:S01]  /*69a0*/  @P1 SYNCS.PHASECHK.TRANS64.TRYWAIT P0, [R3+URZ+0x80], R4 ;  /* 0x00008004030015a7 */ /* 0x000ee200080011ff */
[----:B------:R-:W-:Y:S01]  /*69b0*/  BSSY B1, `(.L_x_95) ;  /* 0x0000015000017945 */ /* 0x000fe20003800000 */
[----:B---3--:R-:W-:Y:S03]  /*69c0*/  @P1 SEL R116, RZ, 0x1, !P0 ;  /* 0x00000001ff741807 */ /* 0x008fe60004000000 */
[----:B------:R-:W-:Y:S05]  /*69d0*/  @!P1 BRA `(.L_x_96) ;  /* 0x0000000000489947 */ /* 0x000fea0003800000 */
[----:B------:R-:W-:Y:S01]  /*69e0*/  ISETP.NE.AND P1, PT, R117, RZ, PT ;  /* 0x000000ff7500720c */ /* 0x000fe20003f25270 */
[----:B------:R-:W-:Y:S01]  /*69f0*/  BSSY B0, `(.L_x_97) ;  /* 0x000000a000007945 */ /* 0x000fe20003800000 */
[----:B------:R-:W-:Y:S11]  /*6a00*/  ISETP.NE.AND P0, PT, R116, RZ, PT ;  /* 0x000000ff7400720c */ /* 0x000ff60003f05270 */
[----:B------:R-:W-:Y:S04]  /*6a10*/  @P1 IMAD R115, R115, 0x2000, R106 ;  /* 0x0000200073731824 */ /* 0x000fe800078e026a */
[----:B------:R-:W-:Y:S01]  /*6a20*/  @P1 IMAD.IADD R4, R114, 0x1, R115 ;  /* 0x0000000172041824 */ /* 0x000fe200078e0273 */
[----:B------:R-:W-:Y:S03]  /*6a30*/  @P1 IADD3 R2, PT, PT, R113, R115, RZ ;  /* 0x0000007371021210 */ /* 0x000fe60007ffe0ff */
[----:B--2---:R-:W-:Y:S01]  /*6a40*/  @P1 IMAD.IADD R0, R105, 0x1, R4 ;  /* 0x0000000169001824 */ /* 0x004fe200078e0204 */
[----:B------:R-:W-:Y:S06]  /*6a50*/  @P0 BRA `(.L_x_98) ;  /* 0x00000000000c0947 */ /* 0x000fec0003800000 */
[----:B------:R-:W-:Y:S04]  /*6a60*/  SHF.L.U32 R66, R66, 0x1f, RZ ;  /* 0x0000001f42427819 */ /* 0x000fe800000006ff */
[----:B------:R-:W2:Y:S02]  /*6a70*/  SYNCS.PHASECHK.TRANS64.TRYWAIT P0, [R3+URZ+0x80], R66 ;  /* 0x00008042030075a7 */ /* 0x000ea400080011ff */
[----:B--2---:R-:W-:Y:S05]  /*6a80*/  @!P0 BRA `(.L_x_99) ;  /* 0x0000001800308947 */ /* 0x004fea0003800000 */
.L_x_98:
[----:B------:R-:W-:Y:S05]  /*6a90*/  BSYNC B0 ;  /* 0x0000000000007941 */ /* 0x000fea0003800000 */
.L_x_97:
[----:B------:R-:W-:Y:S11]  /*6aa0*/  ISETP.NE.AND P0, PT, R117, RZ, PT ;  /* 0x000000ff7500720c */ /* 0x000ff60003f05270 */
[----:B------:R-:W-:Y:S02]  /*6ab0*/  @!UPT UIADD3 URZ, UPT, UPT, URZ, URZ, URZ ;  /* 0x000000fffffff290 */ /* 0x000fe4000fffe0ff */
[----:B------:R3:W4:Y:S04]  /*6ac0*/  @P0 LDS.128 R56, [R115] ;  /* 0x0000000073380984 */ /* 0x0007280000000c00 */
[----:B------:R3:W1:Y:S04]  /*6ad0*/  @P0 LDS.128 R68, [R2+0x20] ;  /* 0x0000200002440984 */ /* 0x0006680000000c00 */
[----:B------:R3:W1:Y:S04]  /*6ae0*/  @P0 LDS.128 R60, [R4+0x10] ;  /* 0x00001000043c0984 */ /* 0x0006680000000c00 */
[----:B------:R3:W1:Y:S02]  /*6af0*/  @P0 LDS.128 R76, [R0+0x10] ;  /* 0x00001000004c0984 */ /* 0x0006640000000c00 */
.L_x_96:
[----:B------:R-:W-:Y:S05]  /*6b00*/  BSYNC B1 ;  /* 0x0000000000017941 */ /* 0x000fea0003800000 */
.L_x_95:
[----:B--23--:R-:W-:Y:S05]  /*6b10*/  VIADD R0, R48, 0x20 ;  /* 0x0000002030007836 */ /* 0x00cfea0000000000 */
[----:B------:R-:W-:Y:S04]  /*6b20*/  SHF.R.U32.HI R0, RZ, 0x15, R0 ;  /* 0x00000015ff007819 */ /* 0x000fe80000011600 */
[----:B------:R-:W-:Y:S11]  /*6b30*/  LOP3.LUT P0, RZ, R0, 0x3, R100, 0x48, !PT ;  /* 0x0000000300ff7812 */ /* 0x000ff60007804864 */
[----:B------:R-:W-:Y:S02]  /*6b40*/  @!UPT UIADD3 URZ, UPT, UPT, URZ, URZ, URZ ;  /* 0x000000fffffff290 */ /* 0x000fe4000fffe0ff */
[----:B------:R-:W-:Y:S05]  /*6b50*/  @!P0 BRA `(.L_x_100) ;  /* 0x0000000000408947 */ /* 0x000fea0003800000 */
[----:B------:R-:W2:Y:S01]  /*6b60*/  LDCU.64 UR8, c[0x4][0x70] ;  /* 0x01000e00ff0877ac */ /* 0x000ea20008000a00 */
[----:B------:R-:W-:Y:S01]  /*6b70*/  MOV R3, 0x0 ;  /* 0x0000000000037802 */ /* 0x000fe20000000f00 */
[----:B------:R-:W-:Y:S02]  /*6b80*/  HFMA2 R12, -RZ, RZ, 0, 5.9604644775390625e-08 ;  /* 0x00000001ff0c7431 */ /* 0x000fe400000001ff */
[----:B-1----:R-:W-:Y:S02]  /*6b90*/  IMAD.MOV.U32 R8, RZ, RZ, 0x192 ;  /* 0x00000192ff087424 */ /* 0x002fe400078e00ff */
[----:B------:R-:W-:Y:S01]  /*6ba0*/  IMAD.MOV.U32 R13, RZ, RZ, RZ ;  /* 0x000000ffff0d7224 */ /* 0x000fe200078e00ff */
[----:B------:R-:W1:Y:S01]  /*6bb0*/  LDCU.64 UR6, c[0x4][0x78] ;  /* 0x01000f00ff0677ac */ /* 0x000e620008000a00 */
[----:B------:R-:W3:Y:S01]  /*6bc0*/  LDC.64 R2, c[0x4][R3] ;  /* 0x0100000003027b82 */ /* 0x000ee20000000a00 */
[----:B------:R-:W5:Y:S01]  /*6bd0*/  LDCU.64 UR4, c[0x4][0x10] ;  /* 0x01000200ff0477ac */ /* 0x000f620008000a00 */
[----:B--2---:R-:W-:Y:S01]  /*6be0*/  MOV R5, UR9 ;  /* 0x0000000900057c02 */ /* 0x004fe20008000f00 */
[----:B------:R-:W-:Y:S01]  /*6bf0*/  IMAD.U32 R4, RZ, RZ, UR8 ;  /* 0x00000008ff047e24 */ /* 0x000fe2000f8e00ff */
[----:B-1----:R-:W-:Y:S01]  /*6c00*/  MOV R7, UR7 ;  /* 0x0000000700077c02 */ /* 0x002fe20008000f00 */
[----:B------:R-:W-:Y:S01]  /*6c10*/  IMAD.U32 R6, RZ, RZ, UR6 ;  /* 0x00000006ff067e24 */ /* 0x000fe2000f8e00ff */
[----:B-----5:R-:W-:Y:S01]  /*6c20*/  MOV R11, UR5 ;  /* 0x00000005000b7c02 */ /* 0x020fe20008000f00 */
[----:B------:R-:W-:Y:S02]  /*6c30*/  IMAD.U32 R10, RZ, RZ, UR4 ;  /* 0x00000004ff0a7e24 */ /* 0x000fe4000f8e00ff */
[----:B------:R-:W-:Y:S07]  /*6c40*/  LEPC R20, `(.L_x_100) ;  /* 0x000000001014794e */ /* 0x000fee0000000000 */
[----:B---34-:R-:W-:Y:S05]  /*6c50*/  CALL.ABS.NOINC R2 ;  /* 0x0000000002007343 */ /* 0x018fea0003c00000 */
.L_x_100:
[----:B------:R-:W-:Y:S01]  /*6c60*/  ISETP.NE.AND P0, PT, R99, RZ, PT ;  /* 0x000000ff6300720c */ /* 0x000fe20003f05270 */
[----:B------:R-:W-:Y:S05]  /*6c70*/  WARPSYNC.ALL ;  /* 0x0000000000007948 */ /* 0x000fea0003800000 */
[----:B------:R-:W-:Y:S01]  /*6c80*/  R2UR UR4, R48 ;  /* 0x00000000300472ca */ /* 0x000fe200000e0000 */
[--C-:B----4-:R-:W-:Y:S01]  /*6c90*/  HADD2.F32 R0, -RZ, R56.reuse.H0_H0 ;  /* 0x20000038ff007230 */ /* 0x110fe20000004100 */
[----:B------:R-:W-:Y:S01]  /*6ca0*/  R2UR UR6, R65 ;  /* 0x00000000410672ca */ /* 0x000fe200000e0000 */
[----:B------:R-:W-:Y:S01]  /*6cb0*/  HADD2.F32 R2, -RZ, R56.H1_H1 ;  /* 0x30000038ff027230 */ /* 0x000fe20000004100 */
[----:B------:R-:W-:Y:S01]  /*6cc0*/  USHF.L.U32 UR5, UR42, 0xd, URZ ;  /* 0x0000000d2a057899 */ /* 0x000fe200080006ff */
[--C-:B------:R-:W-:Y:S01]  /*6cd0*/  HADD2.F32 R3, -RZ, R57.reuse.H0_H0 ;  /* 0x20000039ff037230 */ /* 0x100fe20000004100 */
[----:B------:R-:W-:Y:S01]  /*6ce0*/  BSSY.RECONVERGENT B0, `(.L_x_101) ;  /* 0x000008c000007945 */ /* 0x000fe20003800200 */
[----:B------:R-:W-:Y:S02]  /*6cf0*/  HADD2.F32 R48, -RZ, R57.H1_H1 ;  /* 0x30000039ff307230 */ /* 0x000fe40000004100 */
[--C-:B------:R-:W-:Y:S02]  /*6d00*/  HADD2.F32 R50, -RZ, R58.reuse.H0_H0 ;  /* 0x2000003aff327230 */ /* 0x100fe40000004100 */
[----:B------:R-:W-:Y:S02]  /*6d10*/  HADD2.F32 R51, -RZ, R58.H1_H1 ;  /* 0x3000003aff337230 */ /* 0x000fe40000004100 */
[----:B-1----:R-:W1:Y:S01]  /*6d20*/  LDTM.x32 R4, tmem[UR4+0x20] ;  /* 0x00002004000479ee */ /* 0x002e6200082c0000 */
[----:B------:R-:W-:Y:S01]  /*6d30*/  NOP ;  /* 0x0000000000007918 */ /* 0x000fe20000000000 */
[----:B------:R-:W-:Y:S01]  /*6d40*/  UIADD3 UR6, UPT, UPT, UR6, 0xe0, URZ ;  /* 0x000000e006067890 */ /* 0x000fe2000fffe0ff */
[--C-:B------:R-:W-:Y:S02]  /*6d50*/  HADD2.F32 R52, -RZ, R59.reuse.H0_H0 ;  /* 0x2000003bff347230 */ /* 0x100fe40000004100 */
[----:B------:R-:W-:Y:S01]  /*6d60*/  HADD2.F32 R53, -RZ, R59.H1_H1 ;  /* 0x3000003bff357230 */ /* 0x000fe20000004100 */
[----:B------:R-:W-:Y:S01]  /*6d70*/  UPRMT UR6, UR45, 0x654, UR6 ;  /* 0x000006542d067896 */ /* 0x000fe20008000006 */
[--C-:B------:R-:W-:Y:S02]  /*6d80*/  HADD2.F32 R54, -RZ, R60.reuse.H0_H0 ;  /* 0x2000003cff367230 */ /* 0x100fe40000004100 */
[----:B------:R-:W-:Y:S02]  /*6d90*/  HADD2.F32 R55, -RZ, R60.H1_H1 ;  /* 0x3000003cff377230 */ /* 0x000fe40000004100 */
[--C-:B------:R-:W-:Y:S02]  /*6da0*/  HADD2.F32 R56, -RZ, R61.reuse.H0_H0 ;  /* 0x2000003dff387230 */ /* 0x100fe40000004100 */
[----:B------:R-:W-:Y:S02]  /*6db0*/  HADD2.F32 R57, -RZ, R61.H1_H1 ;  /* 0x3000003dff397230 */ /* 0x000fe40000004100 */
[----:B-1----:R-:W-:Y:S01]  /*6dc0*/  SYNCS.ARRIVE.TRANS64.RED.A1T0 RZ, [UR6], RZ ;  /* 0x000000ffffff79a7 */ /* 0x002fe20008100406 */
[--C-:B------:R-:W-:Y:S02]  /*6dd0*/  HADD2.F32 R58, -RZ, R62.reuse.H0_H0 ;  /* 0x2000003eff3a7230 */ /* 0x100fe40000004100 */
[----:B------:R-:W-:Y:S02]  /*6de0*/  HADD2.F32 R59, -RZ, R62.H1_H1 ;  /* 0x3000003eff3b7230 */ /* 0x000fe40000004100 */
[--C-:B------:R-:W-:Y:S02]  /*6df0*/  HADD2.F32 R60, -RZ, R63.reuse.H0_H0 ;  /* 0x2000003fff3c7230 */ /* 0x100fe40000004100 */
[----:B------:R-:W-:Y:S02]  /*6e00*/  HADD2.F32 R61, -RZ, R63.H1_H1 ;  /* 0x3000003fff3d7230 */ /* 0x000fe40000004100 */
[C---:B------:R-:W-:Y:S01]  /*6e10*/  FMUL R4, R47.reuse, R4 ;  /* 0x000000042f047220 */ /* 0x040fe20000400000 */
[C---:B------:R-:W-:Y:S01]  /*6e20*/  FMUL R5, R47.reuse, R5 ;  /* 0x000000052f057220 */ /* 0x040fe20000400000 */
[C---:B------:R-:W-:Y:S01]  /*6e30*/  FMUL R6, R47.reuse, R6 ;  /* 0x000000062f067220 */ /* 0x040fe20000400000 */
[----:B------:R-:W-:Y:S01]  /*6e40*/  FMUL R7, R47, R7 ;  /* 0x000000072f077220 */ /* 0x000fe20000400000 */
[C---:B------:R-:W-:Y:S01]  /*6e50*/  FFMA R4, R49.reuse, R0, R4 ;  /* 0x0000000031047223 */ /* 0x040fe20000000004 */
[C---:B------:R-:W-:Y:S01]  /*6e60*/  FFMA R5, R49.reuse, R2, R5 ;  /* 0x0000000231057223 */ /* 0x040fe20000000005 */
[C---:B------:R-:W-:Y:S01]  /*6e70*/  FFMA R6, R49.reuse, R3, R6 ;  /* 0x0000000331067223 */ /* 0x040fe20000000006 */
[----:B------:R-:W-:Y:S01]  /*6e80*/  FFMA R7, R49, R48, R7 ;  /* 0x0000003031077223 */ /* 0x000fe20000000007 */
[C---:B------:R-:W-:Y:S01]  /*6e90*/  FMUL R8, R47.reuse, R8 ;  /* 0x000000082f087220 */ /* 0x040fe20000400000 */
[----:B------:R-:W-:Y:S01]  /*6ea0*/  FMUL R9, R47, R9 ;  /* 0x000000092f097220 */ /* 0x000fe20000400000 */
[----:B------:R-:W-:Y:S01]  /*6eb0*/  F2FP.F16.F32.PACK_AB R4, R5, R4 ;  /* 0x000000040504723e */ /* 0x000fe200000000ff */
[----:B------:R-:W-:Y:S01]  /*6ec0*/  FMUL R0, R47, R10 ;  /* 0x0000000a2f007220 */ /* 0x000fe20000400000 */
[----:B------:R-:W-:Y:S01]  /*6ed0*/  F2FP.F16.F32.PACK_AB R5, R7, R6 ;  /* 0x000000060705723e */ /* 0x000fe200000000ff */
[C---:B------:R-:W-:Y:S01]  /*6ee0*/  FFMA R8, R49.reuse, R50, R8 ;  /* 0x0000003231087223 */ /* 0x040fe20000000008 */
[C---:B------:R-:W-:Y:S01]  /*6ef0*/  FFMA R9, R49.reuse, R51, R9 ;  /* 0x0000003331097223 */ /* 0x040fe20000000009 */
[----:B------:R-:W-:Y:S01]  /*6f00*/  FFMA R0, R49, R52, R0 ;  /* 0x0000003431007223 */ /* 0x000fe20000000000 */
[C---:B------:R-:W-:Y:S01]  /*6f10*/  FMUL R2, R47.reuse, R11 ;  /* 0x0000000b2f027220 */ /* 0x040fe20000400000 */
[C---:B------:R-:W-:Y:S01]  /*6f20*/  FMUL R3, R47.reuse, R12 ;  /* 0x0000000c2f037220 */ /* 0x040fe20000400000 */
[----:B------:R-:W-:Y:S01]  /*6f30*/  FMUL R10, R47, R13 ;  /* 0x0000000d2f0a7220 */ /* 0x000fe20000400000 */
[----:B------:R-:W-:Y:S01]  /*6f40*/  F2FP.F16.F32.PACK_AB R6, R9, R8 ;  /* 0x000000080906723e */ /* 0x000fe200000000ff */
[C---:B------:R-:W-:Y:S01]  /*6f50*/  FFMA R2, R49.reuse, R53, R2 ;  /* 0x0000003531027223 */ /* 0x040fe20000000002 */
[C---:B------:R-:W-:Y:S01]  /*6f60*/  FFMA R3, R49.reuse, R54, R3 ;  /* 0x0000003631037223 */ /* 0x040fe20000000003 */
[----:B------:R-:W-:Y:S01]  /*6f70*/  FFMA R10, R49, R55, R10 ;  /* 0x00000037310a7223 */ /* 0x000fe2000000000a */
[C---:B------:R-:W-:Y:S01]  /*6f80*/  FMUL R11, R47.reuse, R14 ;  /* 0x0000000e2f0b7220 */ /* 0x040fe20000400000 */
[C---:B------:R-:W-:Y:S01]  /*6f90*/  FMUL R15, R47.reuse, R15 ;  /* 0x0000000f2f0f7220 */ /* 0x040fe20000400000 */
[C---:B------:R-:W-:Y:S01]  /*6fa0*/  FMUL R12, R47.reuse, R16 ;  /* 0x000000102f0c7220 */ /* 0x040fe20000400000 */
[----:B------:R-:W-:Y:S01]  /*6fb0*/  FMUL R13, R47, R17 ;  /* 0x000000112f0d7220 */ /* 0x000fe20000400000 */
[----:B------:R-:W-:Y:S01]  /*6fc0*/  FFMA R11, R49, R56, R11 ;  /* 0x00000038310b7223 */ /* 0x000fe2000000000b */
[----:B------:R-:W-:Y:S01]  /*6fd0*/  FMUL R14, R47, R18 ;  /* 0x000000122f0e7220 */ /* 0x000fe20000400000 */
[----:B------:R-:W-:Y:S01]  /*6fe0*/  FFMA R15, R49, R57, R15 ;  /* 0x00000039310f7223 */ /* 0x000fe2000000000f */
[--C-:B------:R-:W-:Y:S02]  /*6ff0*/  HADD2.F32 R62, -RZ, R68.reuse.H0_H0 ;  /* 0x20000044ff3e7230 */ /* 0x100fe40000004100 */
[----:B------:R-:W-:Y:S01]  /*7000*/  FMUL R19, R47, R19 ;  /* 0x000000132f137220 */ /* 0x000fe20000400000 */
[----:B------:R-:W-:Y:S01]  /*7010*/  F2FP.F16.F32.PACK_AB R7, R2, R0 ;  /* 0x000000000207723e */ /* 0x000fe200000000ff */
[----:B------:R-:W-:Y:S01]  /*7020*/  FFMA R12, R49, R58, R12 ;  /* 0x0000003a310c7223 */ /* 0x000fe2000000000c */
[----:B------:R-:W-:Y:S02]  /*7030*/  HADD2.F32 R63, -RZ, R68.H1_H1 ;  /* 0x30000044ff3f7230 */ /* 0x000fe40000004100 */
[----:B------:R-:W-:Y:S01]  /*7040*/  FMUL R16, R47, R20 ;  /* 0x000000142f107220 */ /* 0x000fe20000400000 */
[----:B------:R-:W-:Y:S01]  /*7050*/  FFMA R13, R49, R59, R13 ;  /* 0x0000003b310d7223 */ /* 0x000fe2000000000d */
[----:B------:R1:W-:Y:S01]  /*7060*/  STS.128 [R106+UR5], R4 ;  /* 0x000000046a007988 */ /* 0x0003e20008000c05 */
[--C-:B------:R-:W-:Y:S02]  /*7070*/  HADD2.F32 R64, -RZ, R69.reuse.H0_H0 ;  /* 0x20000045ff407230 */ /* 0x100fe40000004100 */
[----:B------:R-:W-:Y:S01]  /*7080*/  FMUL R17, R47, R21 ;  /* 0x000000152f117220 */ /* 0x000fe20000400000 */
[----:B------:R-:W-:Y:S01]  /*7090*/  FFMA R14, R49, R60, R14 ;  /* 0x0000003c310e7223 */ /* 0x000fe2000000000e */
[----:B------:R-:W-:Y:S02]  /*70a0*/  HADD2.F32 R65, -RZ, R69.H1_H1 ;  /* 0x30000045ff417230 */ /* 0x000fe40000004100 */
[----:B------:R-:W-:Y:S01]  /*70b0*/  FMUL R18, R47, R22 ;  /* 0x000000162f127220 */ /* 0x000fe20000400000 */
[----:B------:R-:W-:Y:S01]  /*70c0*/  FFMA R19, R49, R61, R19 ;  /* 0x0000003d31137223 */ /* 0x000fe20000000013 */
[----:B------:R-:W-:Y:S02]  /*70d0*/  HADD2.F32 R66, -RZ, R70.H0_H0 ;  /* 0x20000046ff427230 */ /* 0x000fe40000004100 */
[----:B------:R-:W-:Y:S01]  /*70e0*/  FMUL R23, R47, R23 ;  /* 0x000000172f177220 */ /* 0x000fe20000400000 */
[--C-:B------:R-:W-:Y:S02]  /*70f0*/  HADD2.F32 R74, -RZ, R78.reuse.H0_H0 ;  /* 0x2000004eff4a7230 */ /* 0x100fe40000004100 */
[----:B------:R-:W-:Y:S01]  /*7100*/  FFMA R16, R49, R62, R16 ;  /* 0x0000003e31107223 */ /* 0x000fe20000000010 */
[----:B------:R-:W-:Y:S01]  /*7110*/  HADD2.F32 R75, -RZ, R78.H1_H1 ;  /* 0x3000004eff4b7230 */ /* 0x000fe20000004100 */
[----:B------:R-:W-:Y:S01]  /*7120*/  IADD3 R78, PT, PT, R106, UR5, RZ ;  /* 0x000000056a4e7c10 */ /* 0x000fe2000fffe0ff */
[----:B------:R-:W-:Y:S02]  /*7130*/  HADD2.F32 R67, -RZ, R70.H1_H1 ;  /* 0x30000046ff437230 */ /* 0x000fe40000004100 */
[----:B------:R-:W-:Y:S01]  /*7140*/  FMUL R20, R47, R24 ;  /* 0x000000182f147220 */ /* 0x000fe20000400000 */
[----:B------:R-:W-:Y:S01]  /*7150*/  FFMA R17, R49, R63, R17 ;  /* 0x0000003f31117223 */ /* 0x000fe20000000011 */
[--C-:B------:R-:W-:Y:S02]  /*7160*/  HADD2.F32 R68, -RZ, R71.reuse.H0_H0 ;  /* 0x20000047ff447230 */ /* 0x100fe40000004100 */
[----:B------:R-:W-:Y:S01]  /*7170*/  FMUL R21, R47, R25 ;  /* 0x000000192f157220 */ /* 0x000fe20000400000 */
[----:B------:R-:W-:Y:S01]  /*7180*/  FFMA R18, R49, R64, R18 ;  /* 0x0000004031127223 */ /* 0x000fe20000000012 */
[----:B------:R-:W-:Y:S02]  /*7190*/  HADD2.F32 R69, -RZ, R71.H1_H1 ;  /* 0x30000047ff457230 */ /* 0x000fe40000004100 */
[----:B------:R-:W-:Y:S01]  /*71a0*/  FMUL R22, R47, R26 ;  /* 0x0000001a2f167220 */ /* 0x000fe20000400000 */
[----:B------:R-:W-:Y:S01]  /*71b0*/  F2FP.F16.F32.PACK_AB R8, R10, R3 ;  /* 0x000000030a08723e */ /* 0x000fe200000000ff */
[----:B------:R-:W-:Y:S01]  /*71c0*/  FFMA R23, R49, R65, R23 ;  /* 0x0000004131177223 */ /* 0x000fe20000000017 */
[----:B------:R-:W-:Y:S01]  /*71d0*/  F2FP.F16.F32.PACK_AB R9, R15, R11 ;  /* 0x0000000b0f09723e */ /* 0x000fe200000000ff */
[--C-:B------:R-:W-:Y:S02]  /*71e0*/  HADD2.F32 R70, -RZ, R76.reuse.H0_H0 ;  /* 0x2000004cff467230 */ /* 0x100fe40000004100 */
[----:B------:R-:W-:Y:S01]  /*71f0*/  FMUL R27, R47, R27 ;  /* 0x0000001b2f1b7220 */ /* 0x000fe20000400000 */
[----:B------:R-:W-:Y:S01]  /*7200*/  IADD3 R114, PT, PT, R114, R78, RZ ;  /* 0x0000004e72727210 */ /* 0x000fe20007ffe0ff */
[----:B------:R-:W-:Y:S01]  /*7210*/  FFMA R20, R49, R66, R20 ;  /* 0x0000004231147223 */ /* 0x000fe20000000014 */
[----:B------:R-:W-:Y:S01]  /*7220*/  F2FP.F16.F32.PACK_AB R10, R13, R12 ;  /* 0x0000000c0d0a723e */ /* 0x000fe200000000ff */
[----:B------:R-:W-:Y:S01]  /*7230*/  HADD2.F32 R71, -RZ, R76.H1_H1 ;  /* 0x3000004cff477230 */ /* 0x000fe20000004100 */
[----:B------:R-:W-:Y:S01]  /*7240*/  F2FP.F16.F32.PACK_AB R11, R19, R14 ;  /* 0x0000000e130b723e */ /* 0x000fe200000000ff */
[----:B------:R-:W-:Y:S01]  /*7250*/  FMUL R24, R47, R28 ;  /* 0x0000001c2f187220 */ /* 0x000fe20000400000 */
[----:B------:R-:W-:Y:S01]  /*7260*/  FFMA R21, R49, R67, R21 ;  /* 0x0000004331157223 */ /* 0x000fe20000000015 */
[--C-:B------:R-:W-:Y:S02]  /*7270*/  HADD2.F32 R72, -RZ, R77.reuse.H0_H0 ;  /* 0x2000004dff487230 */ /* 0x100fe40000004100 */
[----:B------:R-:W-:Y:S01]  /*7280*/  FMUL R25, R47, R29 ;  /* 0x0000001d2f197220 */ /* 0x000fe20000400000 */
[----:B------:R1:W-:Y:S01]  /*7290*/  STS.128 [R114+0x10], R8 ;  /* 0x0000100872007388 */ /* 0x0003e20000000c00 */
[----:B------:R-:W-:Y:S01]  /*72a0*/  FFMA R22, R49, R68, R22 ;  /* 0x0000004431167223 */ /* 0x000fe20000000016 */
[----:B------:R-:W-:Y:S02]  /*72b0*/  HADD2.F32 R73, -RZ, R77.H1_H1 ;  /* 0x3000004dff497230 */ /* 0x000fe40000004100 */
[----:B------:R-:W-:Y:S01]  /*72c0*/  FMUL R26, R47, R30 ;  /* 0x0000001e2f1a7220 */ /* 0x000fe20000400000 */
[----:B------:R-:W-:Y:S01]  /*72d0*/  FFMA R27, R49, R69, R27 ;  /* 0x00000045311b7223 */ /* 0x000fe2000000001b */
        /* <DEDUP_REMOVED lines=10> */
[----:B------:R-:W-:Y:S01]  /*7380*/  F2FP.F16.F32.PACK_AB R17, R23, R18 ;  /* 0x000000121711723e */ /* 0x000fe200000000ff */
[----:B------:R-:W-:Y:S01]  /*7390*/  FFMA R31, R49, R73, R31 ;  /* 0x00000049311f7223 */ /* 0x000fe2000000001f */
[----:B------:R-:W-:Y:S01]  /*73a0*/  FMUL R35, R47, R35 ;  /* 0x000000232f237220 */ /* 0x000fe20000400000 */
[----:B------:R-:W-:Y:S01]  /*73b0*/  IADD3 R113, PT, PT, R113, R78, RZ ;  /* 0x0000004e71717210 */ /* 0x000fe20007ffe0ff */
[----:B------:R-:W-:Y:S01]  /*73c0*/  FFMA R28, R49, R74, R28 ;  /* 0x0000004a311c7223 */ /* 0x000fe2000000001c */
[----:B------:R-:W-:Y:S01]  /*73d0*/  F2FP.F16.F32.PACK_AB R18, R21, R20 ;  /* 0x000000141512723e */ /* 0x000fe200000000ff */
[----:B------:R-:W-:Y:S01]  /*73e0*/  FFMA R29, R49, R75, R29 ;  /* 0x0000004b311d7223 */ /* 0x000fe2000000001d */
[----:B------:R-:W-:Y:S01]  /*73f0*/  F2FP.F16.F32.PACK_AB R19, R27, R22 ;  /* 0x000000161b13723e */ /* 0x000fe200000000ff */
[C---:B------:R-:W-:Y:S01]  /*7400*/  FFMA R30, R49.reuse, R76, R30 ;  /* 0x0000004c311e7223 */ /* 0x040fe2000000001e */
[----:B------:R-:W-:Y:S01]  /*7410*/  FFMA R35, R49, R77, R35 ;  /* 0x0000004d31237223 */ /* 0x000fe20000000023 */
[----:B------:R-:W-:Y:S02]  /*7420*/  F2FP.F16.F32.PACK_AB R24, R25, R24 ;  /* 0x000000181918723e */ /* 0x000fe400000000ff */
[----:B------:R1:W-:Y:S01]  /*7430*/  STS.128 [R113+0x20], R16 ;  /* 0x0000201071007388 */ /* 0x0003e20000000c00 */
[----:B------:R-:W-:Y:S02]  /*7440*/  F2FP.F16.F32.PACK_AB R25, R31, R26 ;  /* 0x0000001a1f19723e */ /* 0x000fe400000000ff */
[----:B------:R-:W-:Y:S02]  /*7450*/  F2FP.F16.F32.PACK_AB R26, R29, R28 ;  /* 0x0000001c1d1a723e */ /* 0x000fe400000000ff */
[----:B------:R-:W-:Y:S02]  /*7460*/  F2FP.F16.F32.PACK_AB R27, R35, R30 ;  /* 0x0000001e231b723e */ /* 0x000fe400000000ff */
[----:B------:R-:W-:Y:S05]  /*7470*/  IADD3 R0, PT, PT, R105, R114, RZ ;  /* 0x0000007269007210 */ /* 0x000fea0007ffe0ff */
        /* <DEDUP_REMOVED lines=11> */
[----:B------:R-:W-:Y:S01]  /*7530*/  R2UR UR11, R108 ;  /* 0x000000006c0b72ca */ /* 0x000fe200000e0000 */
[----:B------:R-:W-:Y:S01]  /*7540*/  UIADD3 UR9, UPT, UPT, UR41, 0x20, URZ ;  /* 0x0000002029097890 */ /* 0x000fe2000fffe0ff */
[----:B------:R-:W-:Y:S01]  /*7550*/  R2UR UR12, R109 ;  /* 0x000000006d0c72ca */ /* 0x000fe200000e0000 */
[----:B------:R-:W-:Y:S02]  /*7560*/  UIADD3 UR8, UPT, UPT, UR52, 0x200, UR5 ;  /* 0x0000020034087890 */ /* 0x000fe4000fffe005 */
[----:B------:R-:W-:Y:S10]  /*7570*/  UIADD3.X UR7, UPT, UPT, URZ, UR57, URZ, UP0, !UPT ;  /* 0x00000039ff077290 */ /* 0x000ff400087fe4ff */
[----:B------:R2:W-:Y:S02]  /*7580*/  UTMASTG.4D.IM2COL [UR8], [UR6] ;  /* 0x00000008060073b5 */ /* 0x0005e40008058000 */
[----:B--2---:R0:W-:Y:S02]  /*7590*/  UTMACMDFLUSH ;  /* 0x00000000000079b7 */ /* 0x0041e40000000000 */
.L_x_102:
[----:B------:R-:W-:Y:S05]  /*75a0*/  BSYNC.RECONVERGENT B0 ;  /* 0x0000000000007941 */ /* 0x000fea0003800200 */
.L_x_101:
[----:B-1----:R-:W-:Y:S01]  /*75b0*/  MOV R0, UR40 ;  /* 0x0000002800007c02 */ /* 0x002fe20008000f00 */
[----:B------:R-:W-:Y:S01]  /*75c0*/  UIADD3 UR42, UPT, UPT, UR42, 0x1, URZ ;  /* 0x000000012a2a7890 */ /* 0x000fe2000fffe0ff */
[----:B------:R-:W-:Y:S05]  /*75d0*/  BSSY.RECONVERGENT B0, `(.L_x_103) ;  /* 0x0000005000007945 */ /* 0x000fea0003800200 */
[----:B------:R-:W-:Y:S02]  /*75e0*/  MOV R2, UR42 ;  /* 0x0000002a00027c02 */ /* 0x000fe40008000f00 */
[----:B------:R-:W-:Y:S01]  /*75f0*/  MOV R64, UR42 ;  /* 0x0000002a00407c02 */ /* 0x000fe20008000f00 */
[----:B------:R-:W-:Y:S05]  /*7600*/  @P0 BRA `(.L_x_104) ;  /* 0x0000000000040947 */ /* 0x000fea0003800000 */
[----:B------:R-:W-:Y:S04]  /*7610*/  DEPBAR.LE SB0, 0x1 ;  /* 0x000080400000791a */ /* 0x000fe80000000000 */
.L_x_104:
[----:B------:R-:W-:Y:S05]  /*7620*/  BSYNC.RECONVERGENT B0 ;  /* 0x0000000000007941 */ /* 0x000fea0003800200 */
.L_x_103:
[----:B------:R-:W-:Y:S01]  /*7630*/  BAR.SYNC.DEFER_BLOCKING 0x1, 0x80 ;  /* 0x0042000000007b1d */ /* 0x000fe20000010000 */
[----:B------:R-:W-:Y:S01]  /*7640*/  ISETP.NE.AND P0, PT, R2, 0x3, PT ;  /* 0x000000030200780c */ /* 0x000fe20003f05270 */
[----:B------:R-:W-:Y:S01]  /*7650*/  UISETP.NE.AND UP0, UPT, UR54, -0x2, UPT ;  /* 0xfffffffe3600788c */ /* 0x000fe2000bf05270 */
[----:B------:R-:W-:Y:S02]  /*7660*/  VIADD R45, R45, 0x1 ;  /* 0x000000012d2d7836 */ /* 0x000fe40000000000 */
[----:B------:R-:W-:Y:S02]  /*7670*/  ISETP.EQ.XOR P1, PT, R0, 0x3, !P0 ;  /* 0x000000030000780c */ /* 0x000fe40004722a70 */
[----:B------:R-:W-:Y:S02]  /*7680*/  SEL R64, R64, RZ, P0 ;  /* 0x000000ff40407207 */ /* 0x000fe40000000000 */
[----:B------:R-:W-:Y:S04]  /*7690*/  SEL R0, RZ, 0x1, !P1 ;  /* 0x00000001ff007807 */ /* 0x000fe80004800000 */
[----:B------:R-:W-:Y:S01]  /*76a0*/  LOP3.LUT R98, R98, R0, RZ, 0x3c, !PT ;  /* 0x0000000062627212 */ /* 0x000fe200078e3cff */
[----:B------:R-:W-:Y:S06]  /*76b0*/  BRA.U !UP0, `(.L_x_105) ;  /* 0x00000001082c7547 */ /* 0x000fec000b800000 */
[----:B------:R-:W-:Y:S01]  /*76c0*/  ISETP.NE.AND P2, PT, R112, RZ, PT ;  /* 0x000000ff7000720c */ /* 0x000fe20003f45270 */
[----:B------:R-:W1:Y:S01]  /*76d0*/  S2R R0, SR_CgaCtaId ;  /* 0x0000000000007919 */ /* 0x000e620000008800 */
[----:B------:R-:W-:Y:S11]  /*76e0*/  IMAD.U32 R2, RZ, RZ, UR53 ;  /* 0x00000035ff027e24 */ /* 0x000ff6000f8e00ff */
[C---:B------:R-:W-:Y:S01]  /*76f0*/  @P2 LEA R3, R2.reuse, UR52, 0x3 ;  /* 0x0000003402032c11 */ /* 0x040fe2000f8e18ff */
[----:B------:R-:W-:Y:S04]  /*7700*/  VIADD R2, R2, 0x1 ;  /* 0x0000000102027836 */ /* 0x000fe80000000000 */
[----:B------:R-:W-:Y:S01]  /*7710*/  @P2 VIADD R3, R3, 0x98 ;  /* 0x0000009803032836 */ /* 0x000fe20000000000 */
[C---:B------:R-:W-:Y:S04]  /*7720*/  ISETP.NE.AND P0, PT, R2.reuse, 0x3, PT ;  /* 0x000000030200780c */ /* 0x040fe80003f05270 */
[----:B------:R-:W-:Y:S04]  /*7730*/  SEL R2, R2, RZ, P0 ;  /* 0x000000ff02027207 */ /* 0x000fe80000000000 */
[----:B------:R-:W-:Y:S02]  /*7740*/  R2UR UR53, R2 ;  /* 0x00000000023572ca */ /* 0x000fe400000e0000 */
[----:B-1----:R-:W-:Y:S04]  /*7750*/  @P2 PRMT R0, R0, 0x654, R3 ;  /* 0x0000065400002816 */ /* 0x002fe80000000003 */
[----:B------:R1:W-:Y:S09]  /*7760*/  @P2 SYNCS.ARRIVE.TRANS64.RED.A1T0 RZ, [R0+URZ], RZ ;  /* 0x000000ff00ff29a7 */ /* 0x0003f200081004ff */
.L_x_105:
[----:B------:R-:W-:Y:S01]  /*7770*/  ISETP.NE.AND P1, PT, R107, RZ, PT ;  /* 0x000000ff6b00720c */ /* 0x000fe20003f25270 */
[----:B------:R-:W-:Y:S01]  /*7780*/  UIADD3 UR54, UPT, UPT, UR54, 0x2, URZ ;  /* 0x0000000236367890 */ /* 0x000fe2000fffe0ff */
[----:B------:R-:W-:Y:S01]  /*7790*/  ISETP.NE.AND P0, PT, R45, 0x2, PT ;  /* 0x000000022d00780c */ /* 0x000fe20003f05270 */
[----:B------:R-:W-:Y:S01]  /*77a0*/  IMAD.IADD R14, R43, 0x1, R90 ;  /* 0x000000012b0e7824 */ /* 0x000fe200078e025a */
[----:B------:R-:W-:Y:S01]  /*77b0*/  LOP3.LUT R96, R96, 0x1, RZ, 0x3c, !PT ;  /* 0x0000000160607812 */ /* 0x000fe200078e3cff */
[----:B------:R-:W-:Y:S01]  /*77c0*/  IMAD.IADD R18, R44, 0x1, R91 ;  /* 0x000000012c127824 */ /* 0x000fe200078e025b */
[----:B-1----:R-:W-:Y:S01]  /*77d0*/  SEL R0, RZ, 0x1, P0 ;  /* 0x00000001ff007807 */ /* 0x002fe20000000000 */
[----:B------:R-:W-:Y:S01]  /*77e0*/  IMAD.MOV.U32 R17, RZ, RZ, R104 ;  /* 0x000000ffff117224 */ /* 0x000fe200078e0068 */
[----:B------:R-:W-:Y:S02]  /*77f0*/  SEL R45, R45, RZ, P0 ;  /* 0x000000ff2d2d7207 */ /* 0x000fe40000000000 */
[----:B------:R-:W-:Y:S03]  /*7800*/  LOP3.LUT R97, R97, R0, RZ, 0x3c, !PT ;  /* 0x0000000061617212 */ /* 0x000fe600078e3cff */
[----:B------:R-:W-:Y:S05]  /*7810*/  @P1 BRA `(.L_x_106) ;  /* 0xffffffd400e81947 */ /* 0x000fea000383ffff */
[----:B------:R-:W-:-:S13]  /*7820*/  ISETP.NE.AND P1, PT, R101, RZ, PT ;  /* 0x000000ff6500720c */ /* 0x000fda0003f25270 */
[----:B------:R-:W-:Y:S05]  /*7830*/  @!P1 BRA `(.L_x_107) ;  /* 0x0000000000489947 */ /* 0x000fea0003800000 */
[----:B------:R-:W1:Y:S02]  /*7840*/  LDCU.64 UR4, c[0x0][0x890] ;  /* 0x00011200ff0477ac */ /* 0x000e640008000a00 */
[----:B-1----:R-:W-:-:S04]  /*7850*/  UISETP.NE.U32.AND UP0, UPT, UR4, URZ, UPT ;  /* 0x000000ff0400728c */ /* 0x002fc8000bf05070 */
[----:B------:R-:W-:-:S09]  /*7860*/  UISETP.NE.AND.EX UP0, UPT, UR5, URZ, UPT, UP0 ;  /* 0x000000ff0500728c */ /* 0x000fd2000bf05300 */
[----:B------:R-:W-:Y:S05]  /*7870*/  BRA.U UP0, `(.L_x_108) ;  /* 0x00000001000c7547 */ /* 0x000fea000b800000 */
[----:B------:R-:W-:-:S13]  /*7880*/  FSETP.NEU.AND P0, PT, R49, RZ, PT ;  /* 0x000000ff3100720b */ /* 0x000fda0003f0d000 */
[----:B------:R-:W-:Y:S05]  /*7890*/  @!P0 EXIT ;  /* 0x000000000000894d */ /* 0x000fea0003800000 */
[----:B------:R-:W-:Y:S05]  /*78a0*/  BRA `(.L_x_107) ;  /* 0x00000000002c7947 */ /* 0x000fea0003800000 */
.L_x_108:
[----:B------:R-:W-:Y:S01]  /*78b0*/  ISETP.NE.AND P0, PT, R111, RZ, PT ;  /* 0x000000ff6f00720c */ /* 0x000fe20003f05270 */
[----:B------:R-:W-:-:S12]  /*78c0*/  BSSY.RECONVERGENT B0, `(.L_x_107) ;  /* 0x0000009000007945 */ /* 0x000fd80003800200 */
[----:B------:R-:W-:Y:S05]  /*78d0*/  @P0 BRA `(.L_x_109) ;  /* 0x0000000000140947 */ /* 0x000fea0003800000 */
[----:B------:R-:W1:Y:S02]  /*78e0*/  LDCU.64 UR4, c[0x0][0x888] ;  /* 0x00011100ff0477ac */ /* 0x000e640008000a00 */
[----:B-1----:R-:W-:-:S04]  /*78f0*/  ISETP.NE.U32.AND P0, PT, RZ, UR4, PT ;  /* 0x00000004ff007c0c */ /* 0x002fc8000bf05070 */
[----:B------:R-:W-:-:S13]  /*7900*/  ISETP.NE.AND.EX P0, PT, RZ, UR5, PT, P0 ;  /* 0x00000005ff007c0c */ /* 0x000fda000bf05300 */
[----:B------:R-:W-:Y:S05]  /*7910*/  @!P0 EXIT ;  /* 0x000000000000894d */ /* 0x000fea0003800000 */
[----:B------:R-:W-:Y:S05]  /*7920*/  BRA `(.L_x_110) ;  /* 0x0000000000087947 */ /* 0x000fea0003800000 */
.L_x_109:
[----:B------:R-:W-:-:S13]  /*7930*/  FSETP.NEU.AND P0, PT, R49, RZ, PT ;  /* 0x000000ff3100720b */ /* 0x000fda0003f0d000 */
[----:B------:R-:W-:Y:S05]  /*7940*/  @!P0 EXIT ;  /* 0x000000000000894d */ /* 0x000fea0003800000 */
.L_x_110:
[----:B------:R-:W-:Y:S05]  /*7950*/  BSYNC.RECONVERGENT B0 ;  /* 0x0000000000007941 */ /* 0x000fea0003800200 */
.L_x_107:
[----:B------:R-:W-:Y:S01]  /*7960*/  ULEA UR4, UR53, UR52, 0x3 ;  /* 0x0000003435047291 */ /* 0x000fe2000f8e18ff */
[----:B------:R-:W-:-:S04]  /*7970*/  DEPBAR.LE SB0, 0x0 ;  /* 0x000080000000791a */ /* 0x000fc80000000000 */
[----:B------:R-:W-:-:S04]  /*7980*/  UIADD3 UR4, UPT, UPT, UR4, 0x98, URZ ;  /* 0x0000009804047890 */ /* 0x000fc8000fffe0ff */
[----:B------:R-:W-:-:S09]  /*7990*/  UPRMT UR4, UR45, 0x654, UR4 ;  /* 0x000006542d047896 */ /* 0x000fd20008000004 */
[----:B------:R-:W-:Y:S01]  /*79a0*/  SYNCS.ARRIVE.TRANS64.RED.A1T0 RZ, [UR4], RZ ;  /* 0x000000ffffff79a7 */ /* 0x000fe20008100404 */
[----:B------:R-:W-:Y:S05]  /*79b0*/  EXIT ;  /* 0x000000000000794d */ /* 0x000fea0003800000 */
.L_x_19:
[----:B------:R-:W-:Y:S07]  /*79c0*/  MOV R2, UR9 ;  /* 0x0000000900027c02 */ /* 0x000fee0008000f00 */
.L_x_111:
[----:B-1----:R1:W2:Y:S02]  /*79d0*/  SYNCS.PHASECHK.TRANS64.TRYWAIT P2, [R2+URZ+0x40], R4 ;  /* 0x00004004020075a7 */ /* 0x0022a400080411ff */
[----:B--2---:R-:W-:Y:S05]  /*79e0*/  @!P2 NANOSLEEP.SYNCS 0x989680 ;  /* 0x009896800000a95d */ /* 0x004fea0003900000 */
[----:B------:R-:W2:Y:S02]  /*79f0*/  @!P2 SYNCS.PHASECHK.TRANS64 P2, [R2+URZ+0x40], R4 ;  /* 0x000040040200a5a7 */ /* 0x000ea400080410ff */
[----:B--2---:R-:W-:Y:S05]  /*7a00*/  @!P2 BRA `(.L_x_111) ;  /* 0xfffffffc00f0a947 */ /* 0x004fea000383ffff */
[----:B------:R-:W-:Y:S05]  /*7a10*/  BRA `(.L_x_18) ;  /* 0xffffff9c00847947 */ /* 0x000fea000383ffff */
.L_x_25:
[----:B------:R-:W-:Y:S07]  /*7a20*/  MOV R2, UR17 ;  /* 0x0000001100027c02 */ /* 0x000fee0008000f00 */
.L_x_112:
[----:B-1----:R1:W2:Y:S02]  /*7a30*/  SYNCS.PHASECHK.TRANS64.TRYWAIT P1, [R2+URZ+0x40], R4 ;  /* 0x00004004020075a7 */ /* 0x0022a400080211ff */
[----:B--2---:R-:W-:Y:S05]  /*7a40*/  @!P1 NANOSLEEP.SYNCS 0x989680 ;  /* 0x009896800000995d */ /* 0x004fea0003900000 */
[----:B------:R-:W2:Y:S02]  /*7a50*/  @!P1 SYNCS.PHASECHK.TRANS64 P1, [R2+URZ+0x40], R4 ;  /* 0x00004004020095a7 */ /* 0x000ea400080210ff */
[----:B--2---:R-:W-:Y:S05]  /*7a60*/  @!P1 BRA `(.L_x_112) ;  /* 0xfffffffc00f09947 */ /* 0x004fea000383ffff */
[----:B------:R-:W-:Y:S05]  /*7a70*/  BRA `(.L_x_24) ;  /* 0xffffffa000ec7947 */ /* 0x000fea000383ffff */
.L_x_29:
[----:B-1----:R-:W-:-:S07]  /*7a80*/  MOV R2, UR22 ;  /* 0x0000001600027c02 */ /* 0x002fce0008000f00 */
.L_x_113:
[----:B-1----:R1:W2:Y:S02]  /*7a90*/  SYNCS.PHASECHK.TRANS64.TRYWAIT P1, [R2+URZ+0xc0], R3 ;  /* 0x0000c003020075a7 */ /* 0x0022a400080211ff */
[----:B--2---:R-:W-:Y:S05]  /*7aa0*/  @!P1 NANOSLEEP.SYNCS 0x989680 ;  /* 0x009896800000995d */ /* 0x004fea0003900000 */
[----:B------:R-:W2:Y:S02]  /*7ab0*/  @!P1 SYNCS.PHASECHK.TRANS64 P1, [R2+URZ+0xc0], R3 ;  /* 0x0000c003020095a7 */ /* 0x000ea400080210ff */
[----:B--2---:R-:W-:Y:S05]  /*7ac0*/  @!P1 BRA `(.L_x_113) ;  /* 0xfffffffc00f09947 */ /* 0x004fea000383ffff */
[----:B------:R-:W-:Y:S05]  /*7ad0*/  BRA `(.L_x_114) ;  /* 0xffffffa400b07947 */ /* 0x000fea000383ffff */
.L_x_33:
[----:B------:R-:W-:-:S07]  /*7ae0*/  MOV R0, UR4 ;  /* 0x0000000400007c02 */ /* 0x000fce0008000f00 */
.L_x_115:
[----:B-1----:R1:W2:Y:S02]  /*7af0*/  SYNCS.PHASECHK.TRANS64.TRYWAIT P0, [R0+URZ], R2 ;  /* 0x00000002000075a7 */ /* 0x0022a400080011ff */
[----:B--2---:R-:W-:Y:S05]  /*7b00*/  @!P0 NANOSLEEP.SYNCS 0x989680 ;  /* 0x009896800000895d */ /* 0x004fea0003900000 */
[----:B------:R-:W2:Y:S02]  /*7b10*/  @!P0 SYNCS.PHASECHK.TRANS64 P0, [R0+URZ], R2 ;  /* 0x00000002000085a7 */ /* 0x000ea400080010ff */
[----:B--2---:R-:W-:Y:S05]  /*7b20*/  @!P0 BRA `(.L_x_115) ;  /* 0xfffffffc00f08947 */ /* 0x004fea000383ffff */
[----:B------:R-:W-:Y:S05]  /*7b30*/  BRA `(.L_x_116) ;  /* 0xffffffac00087947 */ /* 0x000fea000383ffff */
.L_x_34:
[----:B------:R-:W-:-:S07]  /*7b40*/  MOV R0, UR4 ;  /* 0x0000000400007c02 */ /* 0x000fce0008000f00 */
.L_x_117:
[----:B-1----:R1:W2:Y:S02]  /*7b50*/  SYNCS.PHASECHK.TRANS64.TRYWAIT P0, [R0+URZ], R2 ;  /* 0x00000002000075a7 */ /* 0x0022a400080011ff */
[----:B--2---:R-:W-:Y:S05]  /*7b60*/  @!P0 NANOSLEEP.SYNCS 0x989680 ;  /* 0x009896800000895d */ /* 0x004fea0003900000 */
[----:B------:R-:W2:Y:S02]  /*7b70*/  @!P0 SYNCS.PHASECHK.TRANS64 P0, [R0+URZ], R2 ;  /* 0x00000002000085a7 */ /* 0x000ea400080010ff */
[----:B--2---:R-:W-:Y:S05]  /*7b80*/  @!P0 BRA `(.L_x_117) ;  /* 0xfffffffc00f08947 */ /* 0x004fea000383ffff */
[----:B------:R-:W-:Y:S05]  /*7b90*/  BRA `(.L_x_118) ;  /* 0xffffffac00187947 */ /* 0x000fea000383ffff */
.L_x_35:
[----:B------:R-:W-:-:S07]  /*7ba0*/  MOV R0, UR4 ;  /* 0x0000000400007c02 */ /* 0x000fce0008000f00 */
.L_x_119:
[----:B-1----:R1:W2:Y:S02]  /*7bb0*/  SYNCS.PHASECHK.TRANS64.TRYWAIT P0, [R0+URZ], R2 ;  /* 0x00000002000075a7 */ /* 0x0022a400080011ff */
[----:B--2---:R-:W-:Y:S05]  /*7bc0*/  @!P0 NANOSLEEP.SYNCS 0x989680 ;  /* 0x009896800000895d */ /* 0x004fea0003900000 */
[----:B------:R-:W2:Y:S02]  /*7bd0*/  @!P0 SYNCS.PHASECHK.TRANS64 P0, [R0+URZ], R2 ;  /* 0x00000002000085a7 */ /* 0x000ea400080010ff */
[----:B--2---:R-:W-:Y:S05]  /*7be0*/  @!P0 BRA `(.L_x_119) ;  /* 0xfffffffc00f08947 */ /* 0x004fea000383ffff */
[----:B------:R-:W-:Y:S05]  /*7bf0*/  BRA `(.L_x_120) ;  /* 0xffffffac00287947 */ /* 0x000fea000383ffff */
.L_x_36:
[----:B------:R-:W-:-:S07]  /*7c00*/  MOV R0, UR4 ;  /* 0x0000000400007c02 */ /* 0x000fce0008000f00 */
.L_x_121:
[----:B-1----:R1:W2:Y:S02]  /*7c10*/  SYNCS.PHASECHK.TRANS64.TRYWAIT P0, [R0+URZ], R2 ;  /* 0x00000002000075a7 */ /* 0x0022a400080011ff */
[----:B--2---:R-:W-:Y:S05]  /*7c20*/  @!P0 NANOSLEEP.SYNCS 0x989680 ;  /* 0x009896800000895d */ /* 0x004fea0003900000 */
[----:B------:R-:W2:Y:S02]  /*7c30*/  @!P0 SYNCS.PHASECHK.TRANS64 P0, [R0+URZ], R2 ;  /* 0x00000002000085a7 */ /* 0x000ea400080010ff */
[----:B--2---:R-:W-:Y:S05]  /*7c40*/  @!P0 BRA `(.L_x_121) ;  /* 0xfffffffc00f08947 */ /* 0x004fea000383ffff */
[----:B------:R-:W-:Y:S05]  /*7c50*/  BRA `(.L_x_122) ;  /* 0xffffffac00387947 */ /* 0x000fea000383ffff */
.L_x_37:
[----:B------:R-:W-:-:S07]  /*7c60*/  MOV R0, UR4 ;  /* 0x0000000400007c02 */ /* 0x000fce0008000f00 */
.L_x_123:
[----:B-1----:R1:W2:Y:S02]  /*7c70*/  SYNCS.PHASECHK.TRANS64.TRYWAIT P0, [R0+URZ], R2 ;  /* 0x00000002000075a7 */ /* 0x0022a400080011ff */
[----:B--2---:R-:W-:Y:S05]  /*7c80*/  @!P0 NANOSLEEP.SYNCS 0x989680 ;  /* 0x009896800000895d */ /* 0x004fea0003900000 */
[----:B------:R-:W2:Y:S02]  /*7c90*/  @!P0 SYNCS.PHASECHK.TRANS64 P0, [R0+URZ], R2 ;  /* 0x00000002000085a7 */ /* 0x000ea400080010ff */
[----:B--2---:R-:W-:Y:S05]  /*7ca0*/  @!P0 BRA `(.L_x_123) ;  /* 0xfffffffc00f08947 */ /* 0x004fea000383ffff */
[----:B------:R-:W-:Y:S05]  /*7cb0*/  BRA `(.L_x_124) ;  /* 0xffffffac00487947 */ /* 0x000fea000383ffff */
.L_x_38:
[----:B------:R-:W-:-:S07]  /*7cc0*/  MOV R0, UR4 ;  /* 0x0000000400007c02 */ /* 0x000fce0008000f00 */
.L_x_125:
[----:B-1----:R1:W2:Y:S02]  /*7cd0*/  SYNCS.PHASECHK.TRANS64.TRYWAIT P0, [R0+URZ], R2 ;  /* 0x00000002000075a7 */ /* 0x0022a400080011ff */
[----:B--2---:R-:W-:Y:S05]  /*7ce0*/  @!P0 NANOSLEEP.SYNCS 0x989680 ;  /* 0x009896800000895d */ /* 0x004fea0003900000 */
[----:B------:R-:W2:Y:S02]  /*7cf0*/  @!P0 SYNCS.PHASECHK.TRANS64 P0, [R0+URZ], R2 ;  /* 0x00000002000085a7 */ /* 0x000ea400080010ff */
[----:B--2---:R-:W-:Y:S05]  /*7d00*/  @!P0 BRA `(.L_x_125) ;  /* 0xfffffffc00f08947 */ /* 0x004fea000383ffff */
[----:B------:R-:W-:Y:S05]  /*7d10*/  BRA `(.L_x_126) ;  /* 0xffffffac00587947 */ /* 0x000fea000383ffff */
.L_x_39:
[----:B------:R-:W-:-:S07]  /*7d20*/  MOV R0, UR4 ;  /* 0x0000000400007c02 */ /* 0x000fce0008000f00 */
.L_x_127:
[----:B-1----:R1:W2:Y:S02]  /*7d30*/  SYNCS.PHASECHK.TRANS64.TRYWAIT P0, [R0+URZ], R2 ;  /* 0x00000002000075a7 */ /* 0x0022a400080011ff */
[----:B--2---:R-:W-:Y:S05]  /*7d40*/  @!P0 NANOSLEEP.SYNCS 0x989680 ;  /* 0x009896800000895d */ /* 0x004fea0003900000 */
[----:B------:R-:W2:Y:S02]  /*7d50*/  @!P0 SYNCS.PHASECHK.TRANS64 P0, [R0+URZ], R2 ;  /* 0x00000002000085a7 */ /* 0x000ea400080010ff */
[----:B--2---:R-:W-:Y:S05]  /*7d60*/  @!P0 BRA `(.L_x_127) ;  /* 0xfffffffc00f08947 */ /* 0x004fea000383ffff */
[----:B------:R-:W-:Y:S05]  /*7d70*/  BRA `(.L_x_128) ;  /* 0xffffffac00687947 */ /* 0x000fea000383ffff */
.L_x_42:
[----:B------:R-:W-:-:S07]  /*7d80*/  MOV R4, UR45 ;  /* 0x0000002d00047c02 */ /* 0x000fce0008000f00 */
.L_x_129:
[----:B-1----:R1:W2:Y:S02]  /*7d90*/  SYNCS.PHASECHK.TRANS64.TRYWAIT P1, [R4+URZ+0xc8], R6 ;  /* 0x0000c806040075a7 */ /* 0x0022a400080211ff */
[----:B--2---:R-:W-:Y:S05]  /*7da0*/  @!P1 NANOSLEEP.SYNCS 0x989680 ;  /* 0x009896800000995d */ /* 0x004fea0003900000 */
[----:B------:R-:W2:Y:S02]  /*7db0*/  @!P1 SYNCS.PHASECHK.TRANS64 P1, [R4+URZ+0xc8], R6 ;  /* 0x0000c806040095a7 */ /* 0x000ea400080210ff */
[----:B--2---:R-:W-:Y:S05]  /*7dc0*/  @!P1 BRA `(.L_x_129) ;  /* 0xfffffffc00f09947 */ /* 0x004fea000383ffff */
[----:B------:R-:W-:Y:S05]  /*7dd0*/  BRA `(.L_x_130) ;  /* 0xffffffac00d07947 */ /* 0x000fea000383ffff */
.L_x_43:
[----:B-1----:R-:W-:-:S07]  /*7de0*/  MOV R4, UR45 ;  /* 0x0000002d00047c02 */ /* 0x002fce0008000f00 */
.L_x_131:
[----:B-1----:R1:W2:Y:S02]  /*7df0*/  SYNCS.PHASECHK.TRANS64.TRYWAIT P1, [R4+URZ+0xc0], R5 ;  /* 0x0000c005040075a7 */ /* 0x0022a400080211ff */
[----:B--2---:R-:W-:Y:S05]  /*7e00*/  @!P1 NANOSLEEP.SYNCS 0x989680 ;  /* 0x009896800000995d */ /* 0x004fea0003900000 */
[----:B------:R-:W2:Y:S02]  /*7e10*/  @!P1 SYNCS.PHASECHK.TRANS64 P1, [R4+URZ+0xc0], R5 ;  /* 0x0000c005040095a7 */ /* 0x000ea400080210ff */
[----:B--2---:R-:W-:Y:S05]  /*7e20*/  @!P1 BRA `(.L_x_131) ;  /* 0xfffffffc00f09947 */ /* 0x004fea000383ffff */
[----:B------:R-:W-:Y:S05]  /*7e30*/  BRA `(.L_x_132) ;  /* 0xffffffac00d87947 */ /* 0x000fea000383ffff */
.L_x_51:
[----:B------:R-:W-:-:S07]  /*7e40*/  MOV R0, UR6 ;  /* 0x0000000600007c02 */ /* 0x000fce0008000f00 */
.L_x_133:
[----:B-1----:R1:W2:Y:S02]  /*7e50*/  SYNCS.PHASECHK.TRANS64.TRYWAIT P0, [R0+URZ+0xc0], R4 ;  /* 0x0000c004000075a7 */ /* 0x0022a400080011ff */
[----:B--2---:R-:W-:Y:S05]  /*7e60*/  @!P0 NANOSLEEP.SYNCS 0x989680 ;  /* 0x009896800000895d */ /* 0x004fea0003900000 */
[----:B------:R-:W2:Y:S02]  /*7e70*/  @!P0 SYNCS.PHASECHK.TRANS64 P0, [R0+URZ+0xc0], R4 ;  /* 0x0000c004000085a7 */ /* 0x000ea400080010ff */
[----:B--2---:R-:W-:Y:S05]  /*7e80*/  @!P0 BRA `(.L_x_133) ;  /* 0xfffffffc00f08947 */ /* 0x004fea000383ffff */
[----:B------:R-:W-:Y:S05]  /*7e90*/  BRA `(.L_x_134) ;  /* 0xffffffb400587947 */ /* 0x000fea000383ffff */
.L_x_52:
[----:B------:R-:W-:-:S07]  /*7ea0*/  MOV R4, UR8 ;  /* 0x0000000800047c02 */ /* 0x000fce0008000f00 */
.L_x_135:
[----:B-1----:R1:W2:Y:S02]  /*7eb0*/  SYNCS.PHASECHK.TRANS64.TRYWAIT P0, [R4+URZ+0xe0], R0 ;  /* 0x0000e000040075a7 */ /* 0x0022a400080011ff */
[----:B--2---:R-:W-:Y:S05]  /*7ec0*/  @!P0 NANOSLEEP.SYNCS 0x989680 ;  /* 0x009896800000895d */ /* 0x004fea0003900000 */
[----:B------:R-:W2:Y:S02]  /*7ed0*/  @!P0 SYNCS.PHASECHK.TRANS64 P0, [R4+URZ+0xe0], R0 ;  /* 0x0000e000040085a7 */ /* 0x000ea400080010ff */
[----:B--2---:R-:W-:Y:S05]  /*7ee0*/  @!P0 BRA `(.L_x_135) ;  /* 0xfffffffc00f08947 */ /* 0x004fea000383ffff */
[----:B------:R-:W-:Y:S05]  /*7ef0*/  BRA `(.L_x_136) ;  /* 0xffffffb400747947 */ /* 0x000fea000383ffff */
.L_x_55:
[----:B-1----:R-:W-:Y:S07]  /*7f00*/  MOV R0, UR7 ;  /* 0x0000000700007c02 */ /* 0x002fee0008000f00 */
.L_x_137:
[----:B-1----:R1:W2:Y:S02]  /*7f10*/  SYNCS.PHASECHK.TRANS64.TRYWAIT P0, [R0+URZ], R5 ;  /* 0x00000005000075a7 */ /* 0x0022a400080011ff */
[----:B--2---:R-:W-:Y:S05]  /*7f20*/  @!P0 NANOSLEEP.SYNCS 0x989680 ;  /* 0x009896800000895d */ /* 0x004fea0003900000 */
[----:B------:R-:W2:Y:S02]  /*7f30*/  @!P0 SYNCS.PHASECHK.TRANS64 P0, [R0+URZ], R5 ;  /* 0x00000005000085a7 */ /* 0x000ea400080010ff */
[----:B--2---:R-:W-:Y:S05]  /*7f40*/  @!P0 BRA `(.L_x_137) ;  /* 0xfffffffc00f08947 */ /* 0x004fea000383ffff */
[----:B------:R-:W-:Y:S05]  /*7f50*/  BRA `(.L_x_54) ;  /* 0xffffffb400987947 */ /* 0x000fea000383ffff */
.L_x_58:
[----:B------:R-:W-:-:S07]  /*7f60*/  MOV R0, UR5 ;  /* 0x0000000500007c02 */ /* 0x000fce0008000f00 */
.L_x_138:
[----:B-1----:R1:W3:Y:S02]  /*7f70*/  SYNCS.PHASECHK.TRANS64.TRYWAIT P0, [R0+URZ], R2 ;  /* 0x00000002000075a7 */ /* 0x0022e400080011ff */
[----:B---3--:R-:W-:Y:S05]  /*7f80*/  @!P0 NANOSLEEP.SYNCS 0x989680 ;  /* 0x009896800000895d */ /* 0x008fea0003900000 */
[----:B------:R-:W3:Y:S02]  /*7f90*/  @!P0 SYNCS.PHASECHK.TRANS64 P0, [R0+URZ], R2 ;  /* 0x00000002000085a7 */ /* 0x000ee400080010ff */
[----:B---3--:R-:W-:Y:S05]  /*7fa0*/  @!P0 BRA `(.L_x_138) ;  /* 0xfffffffc00f08947 */ /* 0x008fea000383ffff */
[----:B------:R-:W-:Y:S05]  /*7fb0*/  BRA `(.L_x_139) ;  /* 0xffffffb8008c7947 */ /* 0x000fea000383ffff */
.L_x_59:
[----:B------:R-:W-:-:S07]  /*7fc0*/  MOV R0, UR7 ;  /* 0x0000000700007c02 */ /* 0x000fce0008000f00 */
.L_x_140:
[----:B-1----:R1:W3:Y:S02]  /*7fd0*/  SYNCS.PHASECHK.TRANS64.TRYWAIT P0, [R0+URZ], R2 ;  /* 0x00000002000075a7 */ /* 0x0022e400080011ff */
[----:B---3--:R-:W-:Y:S05]  /*7fe0*/  @!P0 NANOSLEEP.SYNCS 0x989680 ;  /* 0x009896800000895d */ /* 0x008fea0003900000 */
[----:B------:R-:W3:Y:S02]  /*7ff0*/  @!P0 SYNCS.PHASECHK.TRANS64 P0, [R0+URZ], R2 ;  /* 0x00000002000085a7 */ /* 0x000ee400080010ff */
[----:B---3--:R-:W-:Y:S05]  /*8000*/  @!P0 BRA `(.L_x_140) ;  /* 0xfffffffc00f08947 */ /* 0x008fea000383ffff */
[----:B------:R-:W-:Y:S05]  /*8010*/  BRA `(.L_x_141) ;  /* 0xffffffb800987947 */ /* 0x000fea000383ffff */
.L_x_64:
[----:B------:R-:W-:Y:S07]  /*8020*/  MOV R0, UR7 ;  /* 0x0000000700007c02 */ /* 0x000fee0008000f00 */
.L_x_142:
[----:B--2---:R2:W3:Y:S02]  /*8030*/  SYNCS.PHASECHK.TRANS64.TRYWAIT P0, [R0+URZ+0xc0], R2 ;  /* 0x0000c002000075a7 */ /* 0x0044e400080011ff */
[----:B---3--:R-:W-:Y:S05]  /*8040*/  @!P0 NANOSLEEP.SYNCS 0x989680 ;  /* 0x009896800000895d */ /* 0x008fea0003900000 */
[----:B------:R-:W3:Y:S02]  /*8050*/  @!P0 SYNCS.PHASECHK.TRANS64 P0, [R0+URZ+0xc0], R2 ;  /* 0x0000c002000085a7 */ /* 0x000ee400080010ff */
[----:B---3--:R-:W-:Y:S05]  /*8060*/  @!P0 BRA `(.L_x_142) ;  /* 0xfffffffc00f08947 */ /* 0x008fea000383ffff */
[----:B------:R-:W-:Y:S05]  /*8070*/  BRA `(.L_x_143) ;  /* 0xffffffbc00a87947 */ /* 0x000fea000383ffff */
.L_x_67:
[----:B------:R-:W-:Y:S07]  /*8080*/  MOV R0, UR7 ;  /* 0x0000000700007c02 */ /* 0x000fee0008000f00 */
.L_x_144:
[----:B--2---:R2:W3:Y:S02]  /*8090*/  SYNCS.PHASECHK.TRANS64.TRYWAIT P0, [R0+URZ+0xb8], R2 ;  /* 0x0000b802000075a7 */ /* 0x0044e400080011ff */
[----:B---3--:R-:W-:Y:S05]  /*80a0*/  @!P0 NANOSLEEP.SYNCS 0x989680 ;  /* 0x009896800000895d */ /* 0x008fea0003900000 */
[----:B------:R-:W3:Y:S02]  /*80b0*/  @!P0 SYNCS.PHASECHK.TRANS64 P0, [R0+URZ+0xb8], R2 ;  /* 0x0000b802000085a7 */ /* 0x000ee400080010ff */
[----:B---3--:R-:W-:Y:S05]  /*80c0*/  @!P0 BRA `(.L_x_144) ;  /* 0xfffffffc00f08947 */ /* 0x008fea000383ffff */
[----:B------:R-:W-:Y:S05]  /*80d0*/  BRA `(.L_x_66) ;  /* 0xffffffc000807947 */ /* 0x000fea000383ffff */
.L_x_70:
[----:B------:R-:W-:Y:S07]  /*80e0*/  MOV R2, UR17 ;  /* 0x0000001100027c02 */ /* 0x000fee0008000f00 */
.L_x_145:
[----:B-1----:R1:W2:Y:S02]  /*80f0*/  SYNCS.PHASECHK.TRANS64.TRYWAIT P0, [R2+URZ+0x98], R0 ;  /* 0x00009800020075a7 */ /* 0x0022a400080011ff */
[----:B--2---:R-:W-:Y:S05]  /*8100*/  @!P0 NANOSLEEP.SYNCS 0x989680 ;  /* 0x009896800000895d */ /* 0x004fea0003900000 */
[----:B------:R-:W2:Y:S02]  /*8110*/  @!P0 SYNCS.PHASECHK.TRANS64 P0, [R2+URZ+0x98], R0 ;  /* 0x00009800020085a7 */ /* 0x000ea400080010ff */
[----:B--2---:R-:W-:Y:S05]  /*8120*/  @!P0 BRA `(.L_x_145) ;  /* 0xfffffffc00f08947 */ /* 0x004fea000383ffff */
[----:B------:R-:W-:Y:S05]  /*8130*/  BRA `(.L_x_146) ;  /* 0xffffffc4003c7947 */ /* 0x000fea000383ffff */
.L_x_71:
[----:B------:R-:W-:Y:S07]  /*8140*/  MOV R0, UR14 ;  /* 0x0000000e00007c02 */ /* 0x000fee0008000f00 */
.L_x_147:
[----:B-1----:R1:W2:Y:S02]  /*8150*/  SYNCS.PHASECHK.TRANS64.TRYWAIT P0, [R0+URZ+0x98], R14 ;  /* 0x0000980e000075a7 */ /* 0x0022a400080011ff */
[----:B--2---:R-:W-:Y:S05]  /*8160*/  @!P0 NANOSLEEP.SYNCS 0x989680 ;  /* 0x009896800000895d */ /* 0x004fea0003900000 */
[----:B------:R-:W2:Y:S02]  /*8170*/  @!P0 SYNCS.PHASECHK.TRANS64 P0, [R0+URZ+0x98], R14 ;  /* 0x0000980e000085a7 */ /* 0x000ea400080010ff */
[----:B--2---:R-:W-:Y:S05]  /*8180*/  @!P0 BRA `(.L_x_147) ;  /* 0xfffffffc00f08947 */ /* 0x004fea000383ffff */
[----:B------:R-:W-:Y:S05]  /*8190*/  BRA `(.L_x_148) ;  /* 0xffffffc400d47947 */ /* 0x000fea000383ffff */
.L_x_73:
[----:B------:R-:W-:-:S07]  /*81a0*/  MOV R0, UR4 ;  /* 0x0000000400007c02 */ /* 0x000fce0008000f00 */
.L_x_149:
[----:B-1----:R1:W3:Y:S02]  /*81b0*/  SYNCS.PHASECHK.TRANS64.TRYWAIT P0, [R0+URZ], R2 ;  /* 0x00000002000075a7 */ /* 0x0022e400080011ff */
[----:B---3--:R-:W-:Y:S05]  /*81c0*/  @!P0 NANOSLEEP.SYNCS 0x989680 ;  /* 0x009896800000895d */ /* 0x008fea0003900000 */
[----:B------:R-:W3:Y:S02]  /*81d0*/  @!P0 SYNCS.PHASECHK.TRANS64 P0, [R0+URZ], R2 ;  /* 0x00000002000085a7 */ /* 0x000ee400080010ff */
[----:B---3--:R-:W-:Y:S05]  /*81e0*/  @!P0 BRA `(.L_x_149) ;  /* 0xfffffffc00f08947 */ /* 0x008fea000383ffff */
[----:B------:R-:W-:Y:S05]  /*81f0*/  BRA `(.L_x_150) ;  /* 0xffffffc8004c7947 */ /* 0x000fea000383ffff */
.L_x_74:
[----:B-1----:R1:W3:Y:S02]  /*8200*/  SYNCS.PHASECHK.TRANS64.TRYWAIT P0, [R2+URZ], R3 ;  /* 0x00000003020075a7 */ /* 0x0022e400080011ff */
[----:B---3--:R-:W-:Y:S05]  /*8210*/  @!P0 NANOSLEEP.SYNCS 0x989680 ;  /* 0x009896800000895d */ /* 0x008fea0003900000 */
[----:B------:R-:W3:Y:S02]  /*8220*/  @!P0 SYNCS.PHASECHK.TRANS64 P0, [R2+URZ], R3 ;  /* 0x00000003020085a7 */ /* 0x000ee400080010ff */
[----:B---3--:R-:W-:Y:S05]  /*8230*/  @!P0 BRA `(.L_x_74) ;  /* 0xfffffffc00f08947 */ /* 0x008fea000383ffff */
[----:B------:R-:W-:Y:S05]  /*8240*/  BRA `(.L_x_151) ;  /* 0xffffffc800787947 */ /* 0x000fea000383ffff */
.L_x_76:
[----:B------:R-:W-:Y:S07]  /*8250*/  MOV R0, UR52 ;  /* 0x0000003400007c02 */ /* 0x000fee0008000f00 */
.L_x_152:
[----:B-1----:R1:W2:Y:S02]  /*8260*/  SYNCS.PHASECHK.TRANS64.TRYWAIT P0, [R0+URZ+0xc0], R2 ;  /* 0x0000c002000075a7 */ /* 0x0022a400080011ff */
[----:B--2---:R-:W-:Y:S05]  /*8270*/  @!P0 NANOSLEEP.SYNCS 0x989680 ;  /* 0x009896800000895d */ /* 0x004fea0003900000 */
[----:B------:R-:W2:Y:S02]  /*8280*/  @!P0 SYNCS.PHASECHK.TRANS64 P0, [R0+URZ+0xc0], R2 ;  /* 0x0000c002000085a7 */ /* 0x000ea400080010ff */
[----:B--2---:R-:W-:Y:S05]  /*8290*/  @!P0 BRA `(.L_x_152) ;  /* 0xfffffffc00f08947 */ /* 0x004fea000383ffff */
[----:B------:R-:W-:Y:S05]  /*82a0*/  BRA `(.L_x_153) ;  /* 0xffffffcc00507947 */ /* 0x000fea000383ffff */
.L_x_86:
[----:B-1----:R1:W2:Y:S02]  /*82b0*/  SYNCS.PHASECHK.TRANS64.TRYWAIT P1, [R0+URZ+0x80], R3 ;  /* 0x00008003000075a7 */ /* 0x0022a400080211ff */
[----:B--2---:R-:W-:Y:S05]  /*82c0*/  @!P1 NANOSLEEP.SYNCS 0x989680 ;  /* 0x009896800000995d */ /* 0x004fea0003900000 */
[----:B------:R-:W2:Y:S02]  /*82d0*/  @!P1 SYNCS.PHASECHK.TRANS64 P1, [R0+URZ+0x80], R3 ;  /* 0x00008003000095a7 */ /* 0x000ea400080210ff */
[----:B--2---:R-:W-:Y:S05]  /*82e0*/  @!P1 BRA `(.L_x_86) ;  /* 0xfffffffc00f09947 */ /* 0x004fea000383ffff */
[----:B------:R-:W-:Y:S05]  /*82f0*/  BRA `(.L_x_85) ;  /* 0xffffffd800887947 */ /* 0x000fea000383ffff */
.L_x_88:
[----:B-1----:R1:W4:Y:S02]  /*8300*/  SYNCS.PHASECHK.TRANS64.TRYWAIT P0, [R65+URZ+0xd0], R2 ;  /* 0x0000d002410075a7 */ /* 0x00232400080011ff */
[----:B----4-:R-:W-:Y:S05]  /*8310*/  @!P0 NANOSLEEP.SYNCS 0x989680 ;  /* 0x009896800000895d */ /* 0x010fea0003900000 */
[----:B------:R-:W4:Y:S02]  /*8320*/  @!P0 SYNCS.PHASECHK.TRANS64 P0, [R65+URZ+0xd0], R2 ;  /* 0x0000d002410085a7 */ /* 0x000f2400080010ff */
[----:B----4-:R-:W-:Y:S05]  /*8330*/  @!P0 BRA `(.L_x_88) ;  /* 0xfffffffc00f08947 */ /* 0x010fea000383ffff */
[----:B------:R-:W-:Y:S05]  /*8340*/  BRA `(.L_x_87) ;  /* 0xffffffd800c07947 */ /* 0x000fea000383ffff */
.L_x_99:
[----:B--2---:R2:W3:Y:S02]  /*8350*/  SYNCS.PHASECHK.TRANS64.TRYWAIT P0, [R3+URZ+0x80], R66 ;  /* 0x00008042030075a7 */ /* 0x0044e400080011ff */
[----:B---3--:R-:W-:Y:S05]  /*8360*/  @!P0 NANOSLEEP.SYNCS 0x989680 ;  /* 0x009896800000895d */ /* 0x008fea0003900000 */
[----:B------:R-:W3:Y:S02]  /*8370*/  @!P0 SYNCS.PHASECHK.TRANS64 P0, [R3+URZ+0x80], R66 ;  /* 0x00008042030085a7 */ /* 0x000ee400080010ff */
[----:B---3--:R-:W-:Y:S05]  /*8380*/  @!P0 BRA `(.L_x_99) ;  /* 0xfffffffc00f08947 */ /* 0x008fea000383ffff */
[----:B------:R-:W-:Y:S05]  /*8390*/  BRA `(.L_x_98) ;  /* 0xffffffe400bc7947 */ /* 0x000fea000383ffff */
        .weak           $__internal_0_$__cuda_sm10x_tcgen05_guardrail_trap_col_being_dealloced_not_returned_by_alloc
        .type           $__internal_0_$__cuda_sm10x_tcgen05_guardrail_trap_col_being_dealloced_not_returned_by_alloc,@function
        .size           $__internal_0_$__cuda_sm10x_tcgen05_guardrail_trap_col_being_dealloced_not_returned_by_alloc,($__internal_1_$__cuda_sm10x_tcgen05_guardrail_trap_phase_invalid_during_alloc - $__internal_0_$__cuda_sm10x_tcgen05_guardrail_trap_col_being_dealloced_not_returned_by_alloc)
$__internal_0_$__cuda_sm10x_tcgen05_guardrail_trap_col_being_dealloced_not_returned_by_alloc:
[----:B------:R-:W-:Y:S05]  /*83a0*/  BPT.TRAP 0x1 ;  /* 0x000000040000795c */ /* 0x000fea0000300000 */
[----:B------:R-:W-:-:S04]  /*83b0*/  MOV R3, 0x0 ;  /* 0x0000000000037802 */ /* 0x000fc80000000f00 */
[----:B------:R-:W-:Y:S05]  /*83c0*/  RET.REL.NODEC R2 `(_ZN7cutlass13device_kernelINS_4conv6kernel13ConvUniversalINS1_16ConvProblemShapeILNS1_8OperatorE1ELi2EEENS1_10collective14CollectiveConvINS1_47MainloopSm100TmaUmmaWarpSpecializedImplicitGemmILS5_1ELi8ELi2ELi1ELi2EN4cute5tupleIJNSA_1CILi1EEESD_SD_EEEEENSB_IJNSC_ILi128EEENSC_ILi64EEENSB_IJSH_EEEEEENS_6half_tESK_NSA_8TiledMMAINSA_8MMA_AtomIJNSA_20SM100_MMA_F16BF16_SSISK_SK_fLi128ELi64ELNSA_4UMMA5MajorE0ELSP_1ELNSO_7ScaleInE0ELSQ_0EEEEEENSA_6LayoutISE_NSB_IJNSC_ILi0EEESU_SU_EEEEENSB_IJNSA_10UnderscoreESX_SX_EEEEENS7_6detail27Sm100ImplicitGemmTileTraitsINSA_20SM90_TMA_LOAD_IM2COLENSA_14ComposedLayoutINSA_7SwizzleILi3ELi4ELi3EEENSA_18smem_ptr_flag_bitsILi16EEENST_INSB_IJNSC_ILi8EEESH_EEENSB_IJSH_SD_EEEEEEEvEENS11_INSA_13SM90_TMA_LOADENS13_IS15_S17_NST_INSB_IJSH_S18_EEENSB_IJSD_SH_EEEEEEEvEEEENS_8epilogue10collective18CollectiveEpilogueINS1L_23Sm100TmaWarpSpecializedILi3ELi2ELi32ELb1ELb0EEEJSJ_NSB_IJNST_ISG_SD_EENST_INSC_ILi32EEESD_EEEEESK_NSB_IJNSB_IJlllEEESD_SU_EEESK_S1V_NS1L_6fusion15FusionCallbacksIS1P_NS1W_17LinearCombinationISK_fSK_fLNS_15FloatRoundStyleE2EEESJ_S1T_JEEENSA_5SM1004TMEM4LOAD26SM100_TMEM_LOAD_32dp32b32xES12_NS13_INS14_ILi2ELi4ELi3EEES17_NST_INSB_IJS18_S1R_EEENSB_IJS1R_SD_EEEEEEENSA_39AutoVectorizingCopyWithAssumedAlignmentILi128EEENSA_21SM90_TMA_STORE_IM2COLES2A_S2C_S2C_EEEvvEEEEvNT_6ParamsE) ;  /* 0xffffff7c020c7950 */ /* 0x000fea0003c3ffff */
        .weak           $__internal_1_$__cuda_sm10x_tcgen05_guardrail_trap_phase_invalid_during_alloc
        .type           $__internal_1_$__cuda_sm10x_tcgen05_guardrail_trap_phase_invalid_during_alloc,@function
        .size           $__internal_1_$__cuda_sm10x_tcgen05_guardrail_trap_phase_invalid_during_alloc,($__internal_2_$__cuda_sm10x_tcgen05_guardrail_trap_unallocated_columns_being_dealloced - $__internal_1_$__cuda_sm10x_tcgen05_guardrail_trap_phase_invalid_during_alloc)
$__internal_1_$__cuda_sm10x_tcgen05_guardrail_trap_phase_invalid_during_alloc:
[----:B------:R-:W-:Y:S05]  /*83d0*/  BPT.TRAP 0x1 ;  /* 0x000000040000795c */ /* 0x000fea0000300000 */
[----:B------:R-:W-:-:S04]  /*83e0*/  HFMA2 R3, -RZ, RZ, 0, 0 ;  /* 0x00000000ff037431 */ /* 0x000fc800000001ff */
[----:B------:R-:W-:Y:S05]  /*83f0*/  RET.REL.NODEC R2 `(_ZN7cutlass13device_kernelINS_4conv6kernel13ConvUniversalINS1_16ConvProblemShapeILNS1_8OperatorE1ELi2EEENS1_10collective14CollectiveConvINS1_47MainloopSm100TmaUmmaWarpSpecializedImplicitGemmILS5_1ELi8ELi2ELi1ELi2EN4cute5tupleIJNSA_1CILi1EEESD_SD_EEEEENSB_IJNSC_ILi128EEENSC_ILi64EEENSB_IJSH_EEEEEENS_6half_tESK_NSA_8TiledMMAINSA_8MMA_AtomIJNSA_20SM100_MMA_F16BF16_SSISK_SK_fLi128ELi64ELNSA_4UMMA5MajorE0ELSP_1ELNSO_7ScaleInE0ELSQ_0EEEEEENSA_6LayoutISE_NSB_IJNSC_ILi0EEESU_SU_EEEEENSB_IJNSA_10UnderscoreESX_SX_EEEEENS7_6detail27Sm100ImplicitGemmTileTraitsINSA_20SM90_TMA_LOAD_IM2COLENSA_14ComposedLayoutINSA_7SwizzleILi3ELi4ELi3EEENSA_18smem_ptr_flag_bitsILi16EEENST_INSB_IJNSC_ILi8EEESH_EEENSB_IJSH_SD_EEEEEEEvEENS11_INSA_13SM90_TMA_LOADENS13_IS15_S17_NST_INSB_IJSH_S18_EEENSB_IJSD_SH_EEEEEEEvEEEENS_8epilogue10collective18CollectiveEpilogueINS1L_23Sm100TmaWarpSpecializedILi3ELi2ELi32ELb1ELb0EEEJSJ_NSB_IJNST_ISG_SD_EENST_INSC_ILi32EEESD_EEEEESK_NSB_IJNSB_IJlllEEESD_SU_EEESK_S1V_NS1L_6fusion15FusionCallbacksIS1P_NS1W_17LinearCombinationISK_fSK_fLNS_15FloatRoundStyleE2EEESJ_S1T_JEEENSA_5SM1004TMEM4LOAD26SM100_TMEM_LOAD_32dp32b32xES12_NS13_INS14_ILi2ELi4ELi3EEES17_NST_INSB_IJS18_S1R_EEENSB_IJS1R_SD_EEEEEEENSA_39AutoVectorizingCopyWithAssumedAlignmentILi128EEENSA_21SM90_TMA_STORE_IM2COLES2A_S2C_S2C_EEEvvEEEEvNT_6ParamsE) ;  /* 0xffffff7c02007950 */ /* 0x000fea0003c3ffff */
        .weak           $__internal_2_$__cuda_sm10x_tcgen05_guardrail_trap_unallocated_columns_being_dealloced
        .type           $__internal_2_$__cuda_sm10x_tcgen05_guardrail_trap_unallocated_columns_being_dealloced,@function
        .size           $__internal_2_$__cuda_sm10x_tcgen05_guardrail_trap_unallocated_columns_being_dealloced,(.L_x_155 - $__internal_2_$__cuda_sm10x_tcgen05_guardrail_trap_unallocated_columns_being_dealloced)
$__internal_2_$__cuda_sm10x_tcgen05_guardrail_trap_unallocated_columns_being_dealloced:
[----:B------:R-:W-:Y:S05]  /*8400*/  BPT.TRAP 0x1 ;  /* 0x000000040000795c */ /* 0x000fea0000300000 */
[----:B------:R-:W-:-:S04]  /*8410*/  MOV R3, 0x0 ;  /* 0x0000000000037802 */ /* 0x000fc80000000f00 */
[----:B------:R-:W-:Y:S05]  /*8420*/  RET.REL.NODEC R2 `(_ZN7cutlass13device_kernelINS_4conv6kernel13ConvUniversalINS1_16ConvProblemShapeILNS1_8OperatorE1ELi2EEENS1_10collective14CollectiveConvINS1_47MainloopSm100TmaUmmaWarpSpecializedImplicitGemmILS5_1ELi8ELi2ELi1ELi2EN4cute5tupleIJNSA_1CILi1EEESD_SD_EEEEENSB_IJNSC_ILi128EEENSC_ILi64EEENSB_IJSH_EEEEEENS_6half_tESK_NSA_8TiledMMAINSA_8MMA_AtomIJNSA_20SM100_MMA_F16BF16_SSISK_SK_fLi128ELi64ELNSA_4UMMA5MajorE0ELSP_1ELNSO_7ScaleInE0ELSQ_0EEEEEENSA_6LayoutISE_NSB_IJNSC_ILi0EEESU_SU_EEEEENSB_IJNSA_10UnderscoreESX_SX_EEEEENS7_6detail27Sm100ImplicitGemmTileTraitsINSA_20SM90_TMA_LOAD_IM2COLENSA_14ComposedLayoutINSA_7SwizzleILi3ELi4ELi3EEENSA_18smem_ptr_flag_bitsILi16EEENST_INSB_IJNSC_ILi8EEESH_EEENSB_IJSH_SD_EEEEEEEvEENS11_INSA_13SM90_TMA_LOADENS13_IS15_S17_NST_INSB_IJSH_S18_EEENSB_IJSD_SH_EEEEEEEvEEEENS_8epilogue10collective18CollectiveEpilogueINS1L_23Sm100TmaWarpSpecializedILi3ELi2ELi32ELb1ELb0EEEJSJ_NSB_IJNST_ISG_SD_EENST_INSC_ILi32EEESD_EEEEESK_NSB_IJNSB_IJlllEEESD_SU_EEESK_S1V_NS1L_6fusion15FusionCallbacksIS1P_NS1W_17LinearCombinationISK_fSK_fLNS_15FloatRoundStyleE2EEESJ_S1T_JEEENSA_5SM1004TMEM4LOAD26SM100_TMEM_LOAD_32dp32b32xES12_NS13_INS14_ILi2ELi4ELi3EEES17_NST_INSB_IJS18_S1R_EEENSB_IJS1R_SD_EEEEEEENSA_39AutoVectorizingCopyWithAssumedAlignmentILi128EEENSA_21SM90_TMA_STORE_IM2COLES2A_S2C_S2C_EEEvvEEEEvNT_6ParamsE) ;  /* 0xffffff7802f47950 */ /* 0x000fea0003c3ffff */
.L_x_154:
[----:B------:R-:W-:-:S00]  /*8430*/  BRA `(.L_x_154) ;  /* 0xfffffffc00fc7947 */ /* 0x000fc0000383ffff */
[----:B------:R-:W-:-:S00]  /*8440*/  NOP ;  /* 0x0000000000007918 */ /* 0x000fc00000000000 */
        /* <DEDUP_REMOVED lines=11> */
.L_x_155:


//--------------------- .nv.global.init           --------------------------
	.section	.nv.global.init,"aw",@progbits
.nv.global.init:
	.type		$str$29,@object
	.size		$str$29,($str$30 - $str$29)
$str$29:
        /*0000*/ 	.byte	0x28, 0x61, 0x64, 0x64, 0x72, 0x65, 0x73, 0x73, 0x20, 0x26, 0x20, 0x6d, 0x61, 0x73, 0x6b, 0x29
        /*0010*/ 	.byte	0x20, 0x3d, 0x3d, 0x20, 0x30, 0x00
	.type		$str$30,@object
	.size		$str$30,($str$28 - $str$30)
$str$30:
        /*0016*/ 	.byte	0x2f, 0x74, 0x6d, 0x70, 0x2f, 0x63, 0x75, 0x74, 0x6c, 0x61, 0x73, 0x73, 0x5f, 0x73, 0x77, 0x65
        /*0026*/ 	.byte	0x65, 0x70, 0x5f, 0x73, 0x72, 0x63, 0x2f, 0x69, 0x6e, 0x63, 0x6c, 0x75, 0x64, 0x65, 0x2f, 0x63
        /*0036*/ 	.byte	0x75, 0x74, 0x65, 0x2f, 0x70, 0x6f, 0x69, 0x6e, 0x74, 0x65, 0x72, 0x5f, 0x66, 0x6c, 0x61, 0x67
        /*0046*/ 	.byte	0x67, 0x65, 0x64, 0x2e, 0x68, 0x70, 0x70, 0x00
	.type		$str$28,@object
	.size		$str$28,($str$27 - $str$28)
$str$28:
        /*004e*/ 	.byte	0x2f, 0x74, 0x6d, 0x70, 0x2f, 0x63, 0x75, 0x74, 0x6c, 0x61, 0x73, 0x73, 0x5f, 0x73, 0x77, 0x65
        /*005e*/ 	.byte	0x65, 0x70, 0x5f, 0x73, 0x72, 0x63, 0x2f, 0x69, 0x6e, 0x63, 0x6c, 0x75, 0x64, 0x65, 0x2f, 0x63
        /*006e*/ 	.byte	0x75, 0x74, 0x65, 0x2f, 0x61, 0x74, 0x6f, 0x6d, 0x2f, 0x63, 0x6f, 0x70, 0x79, 0x5f, 0x74, 0x72
        /*007e*/ 	.byte	0x61, 0x69, 0x74, 0x73, 0x5f, 0x73, 0x6d, 0x31, 0x30, 0x30, 0x2e, 0x68, 0x70, 0x70, 0x00
	.type		$str$27,@object
	.size		$str$27,(__unnamed_1 - $str$27)
$str$27:
        /*008d*/ 	.byte	0x28, 0x28, 0x75, 0x69, 0x6e, 0x74, 0x33, 0x32, 0x5f, 0x74, 0x28, 0x74, 0x68, 0x72, 0x65, 0x61
        /*009d*/ 	.byte	0x64, 0x49, 0x64, 0x78, 0x2e, 0x78, 0x29, 0x20, 0x2f, 0x20, 0x33, 0x32, 0x29, 0x20, 0x25, 0x20
        /*00ad*/ 	.byte	0x34, 0x29, 0x20, 0x3d, 0x3d, 0x20, 0x28, 0x28, 0x28, 0x74, 0x6d, 0x65, 0x6d, 0x5f, 0x61, 0x64
        /*00bd*/ 	.byte	0x64, 0x72, 0x20, 0x3e, 0x3e, 0x20, 0x31, 0x36, 0x29, 0x20, 0x2f, 0x20, 0x33, 0x32, 0x29, 0x20
        /*00cd*/ 	.byte	0x25, 0x20, 0x34, 0x29, 0x00
	.type		__unnamed_1,@object
	.size		__unnamed_1,(__unnamed_2 - __unnamed_1)
__unnamed_1:
        /*00d2*/ 	.byte	0x61, 0x75, 0x74, 0x6f, 0x20, 0x63, 0x75, 0x74, 0x65, 0x3a, 0x3a, 0x61, 0x73, 0x5f, 0x70, 0x6f
        /* <DEDUP_REMOVED lines=24> */
        /*0262*/ 	.byte	0x3e, 0x3e, 0x3e, 0x3e, 0x5d, 0x00
	.type		__unnamed_2,@object
	.size		__unnamed_2,(.L_2 - __unnamed_2)
__unnamed_2:
        /* <DEDUP_REMOVED lines=42> */
        /*0508*/ 	.byte	0x3e, 0x3e, 0x5d, 0x00
.L_2:


//--------------------- .nv.shared._ZN7cutlass13device_kernelINS_4conv6kernel13ConvUniversalINS1_16ConvProblemShapeILNS1_8OperatorE1ELi2EEENS1_10collective14CollectiveConvINS1_47MainloopSm100TmaUmmaWarpSpecializedImplicitGemmILS5_1ELi8ELi2ELi1ELi2EN4cute5tupleIJNSA_1CILi1EEESD_SD_EEEEENSB_IJNSC_ILi128EEENSC_ILi64EEENSB_IJSH_EEEEEENS_6half_tESK_NSA_8TiledMMAINSA_8MMA_AtomIJNSA_20SM100_MMA_F16BF16_SSISK_SK_fLi128ELi64ELNSA_4UMMA5MajorE0ELSP_1ELNSO_7ScaleInE0ELSQ_0EEEEEENSA_6LayoutISE_NSB_IJNSC_ILi0EEESU_SU_EEEEENSB_IJNSA_10UnderscoreESX_SX_EEEEENS7_6detail27Sm100ImplicitGemmTileTraitsINSA_20SM90_TMA_LOAD_IM2COLENSA_14ComposedLayoutINSA_7SwizzleILi3ELi4ELi3EEENSA_18smem_ptr_flag_bitsILi16EEENST_INSB_IJNSC_ILi8EEESH_EEENSB_IJSH_SD_EEEEEEEvEENS11_INSA_13SM90_TMA_LOADENS13_IS15_S17_NST_INSB_IJSH_S18_EEENSB_IJSD_SH_EEEEEEEvEEEENS_8epilogue10collective18CollectiveEpilogueINS1L_23Sm100TmaWarpSpecializedILi3ELi2ELi32ELb1ELb0EEEJSJ_NSB_IJNST_ISG_SD_EENST_INSC_ILi32EEESD_EEEEESK_NSB_IJNSB_IJlllEEESD_SU_EEESK_S1V_NS1L_6fusion15FusionCallbacksIS1P_NS1W_17LinearCombinationISK_fSK_fLNS_15FloatRoundStyleE2EEESJ_S1T_JEEENSA_5SM1004TMEM4LOAD26SM100_TMEM_LOAD_32dp32b32xES12_NS13_INS14_ILi2ELi4ELi3EEES17_NST_INSB_IJS18_S1R_EEENSB_IJS1R_SD_EEEEEEENSA_39AutoVectorizingCopyWithAssumedAlignmentILi128EEENSA_21SM90_TMA_STORE_IM2COLES2A_S2C_S2C_EEEvvEEEEvNT_6ParamsE --------------------------
	.section	.nv.shared._ZN7cutlass13device_kernelINS_4conv6kernel13ConvUniversalINS1_16ConvProblemShapeILNS1_8OperatorE1ELi2EEENS1_10collective14CollectiveConvINS1_47MainloopSm100TmaUmmaWarpSpecializedImplicitGemmILS5_1ELi8ELi2ELi1ELi2EN4cute5tupleIJNSA_1CILi1EEESD_SD_EEEEENSB_IJNSC_ILi128EEENSC_ILi64EEENSB_IJSH_EEEEEENS_6half_tESK_NSA_8TiledMMAINSA_8MMA_AtomIJNSA_20SM100_MMA_F16BF16_SSISK_SK_fLi128ELi64ELNSA_4UMMA5MajorE0ELSP_1ELNSO_7ScaleInE0ELSQ_0EEEEEENSA_6LayoutISE_NSB_IJNSC_ILi0EEESU_SU_EEEEENSB_IJNSA_10UnderscoreESX_SX_EEEEENS7_6detail27Sm100ImplicitGemmTileTraitsINSA_20SM90_TMA_LOAD_IM2COLENSA_14ComposedLayoutINSA_7SwizzleILi3ELi4ELi3EEENSA_18smem_ptr_flag_bitsILi16EEENST_INSB_IJNSC_ILi8EEESH_EEENSB_IJSH_SD_EEEEEEEvEENS11_INSA_13SM90_TMA_LOADENS13_IS15_S17_NST_INSB_IJSH_S18_EEENSB_IJSD_SH_EEEEEEEvEEEENS_8epilogue10collective18CollectiveEpilogueINS1L_23Sm100TmaWarpSpecializedILi3ELi2ELi32ELb1ELb0EEEJSJ_NSB_IJNST_ISG_SD_EENST_INSC_ILi32EEESD_EEEEESK_NSB_IJNSB_IJlllEEESD_SU_EEESK_S1V_NS1L_6fusion15FusionCallbacksIS1P_NS1W_17LinearCombinationISK_fSK_fLNS_15FloatRoundStyleE2EEESJ_S1T_JEEENSA_5SM1004TMEM4LOAD26SM100_TMEM_LOAD_32dp32b32xES12_NS13_INS14_ILi2ELi4ELi3EEES17_NST_INSB_IJS18_S1R_EEENSB_IJS1R_SD_EEEEEEENSA_39AutoVectorizingCopyWithAssumedAlignmentILi128EEENSA_21SM90_TMA_STORE_IM2COLES2A_S2C_S2C_EEEvvEEEEvNT_6ParamsE,"aw",@nobits
	.sectionflags	@""
	.align	16
	.zero		1024


//--------------------- .nv.shared.reserved.0     --------------------------
	.section	.nv.shared.reserved.0,"aw",@nobits
	.weak		__nv_reservedSMEM_offset_0_alias
	.size		__nv_reservedSMEM_offset_0_alias, 0, 64
	.other		__nv_reservedSMEM_offset_0_alias,@"STO_CUDA_RESERVED_SHARED STV_DEFAULT"
__nv_reservedSMEM_offset_0_alias:
	.zero		0
.nv.shared.reserved.0:
	.zero		64
	.weak		__nv_reservedSMEM_tcgen05_partition
	.type		__nv_reservedSMEM_tcgen05_partition,@object
	.size		__nv_reservedSMEM_tcgen05_partition,(.L_0 - __nv_reservedSMEM_tcgen05_partition)
__nv_reservedSMEM_tcgen05_partition:
	.zero		32
.L_0:


//--------------------- .nv.global                --------------------------
	.section	.nv.global,"aw",@nobits
.nv.global:
	.type		_ZN39_INTERNAL_fe468d05_4_k_cu_c6888e48_31604cute1_E,@object
	.size		_ZN39_INTERNAL_fe468d05_4_k_cu_c6888e48_31604cute1_E,(_ZN39_INTERNAL_fe468d05_4_k_cu_c6888e48_31604cuda3std3__45__cpo6cbeginE - _ZN39_INTERNAL_fe468d05_4_k_cu_c6888e48_31604cute1_E)
_ZN39_INTERNAL_fe468d05_4_k_cu_c6888e48_31604cute1_E:
	.zero		1
	.type		_ZN39_INTERNAL_fe468d05_4_k_cu_c6888e48_31604cuda3std3__45__cpo6cbeginE,@object
	.size		_ZN39_INTERNAL_fe468d05_4_k_cu_c6888e48_31604cuda3std3__45__cpo6cbeginE,(_ZN39_INTERNAL_fe468d05_4_k_cu_c6888e48_31604cuda3std3__48in_placeE - _ZN39_INTERNAL_fe468d05_4_k_cu_c6888e48_31604cuda3std3__45__cpo6cbeginE)
_ZN39_INTERNAL_fe468d05_4_k_cu_c6888e48_31604cuda3std3__45__cpo6cbeginE:
	.zero		1
	.type		_ZN39_INTERNAL_fe468d05_4_k_cu_c6888e48_31604cuda3std3__48in_placeE,@object
	.size		_ZN39_INTERNAL_fe468d05_4_k_cu_c6888e48_31604cuda3std3__48in_placeE,(_ZN39_INTERNAL_fe468d05_4_k_cu_c6888e48_31604cuda3std6ranges3__45__cpo9iter_moveE - _ZN39_INTERNAL_fe468d05_4_k_cu_c6888e48_31604cuda3std3__48in_placeE)
_ZN39_INTERNAL_fe468d05_4_k_cu_c6888e48_31604cuda3std3__48in_placeE:
	.zero		1
	.type		_ZN39_INTERNAL_fe468d05_4_k_cu_c6888e48_31604cuda3std6ranges3__45__cpo9iter_moveE,@object
	.size		_ZN39_INTERNAL_fe468d05_4_k_cu_c6888e48_31604cuda3std6ranges3__45__cpo9iter_moveE,(_ZN39_INTERNAL_fe468d05_4_k_cu_c6888e48_31604cuda3std3__45__cpo5beginE - _ZN39_INTERNAL_fe468d05_4_k_cu_c6888e48_31604cuda3std6ranges3__45__cpo9iter_moveE)
_ZN39_INTERNAL_fe468d05_4_k_cu_c6888e48_31604cuda3std6ranges3__45__cpo9iter_moveE:
	.zero		1
	.type		_ZN39_INTERNAL_fe468d05_4_k_cu_c6888e48_31604cuda3std3__45__cpo5beginE,@object
	.size		_ZN39_INTERNAL_fe468d05_4_k_cu_c6888e48_31604cuda3std3__45__cpo5beginE,(_ZN39_INTERNAL_fe468d05_4_k_cu_c6888e48_31604cuda3std3__441_GLOBAL__N__fe468d05_4_k_cu_c6888e48_31606ignoreE - _ZN39_INTERNAL_fe468d05_4_k_cu_c6888e48_31604cuda3std3__45__cpo5beginE)
_ZN39_INTERNAL_fe468d05_4_k_cu_c6888e48_31604cuda3std3__45__cpo5beginE:
	.zero		1
	.type		_ZN39_INTERNAL_fe468d05_4_k_cu_c6888e48_31604cuda3std3__441_GLOBAL__N__fe468d05_4_k_cu_c6888e48_31606ignoreE,@object
	.size		_ZN39_INTERNAL_fe468d05_4_k_cu_c6888e48_31604cuda3std3__441_GLOBAL__N__fe468d05_4_k_cu_c6888e48_31606ignoreE,(_ZN39_INTERNAL_fe468d05_4_k_cu_c6888e48_31604cute7productE - _ZN39_INTERNAL_fe468d05_4_k_cu_c6888e48_31604cuda3std3__441_GLOBAL__N__fe468d05_4_k_cu_c6888e48_31606ignoreE)
_ZN39_INTERNAL_fe468d05_4_k_cu_c6888e48_31604cuda3std3__441_GLOBAL__N__fe468d05_4_k_cu_c6888e48_31606ignoreE:
	.zero		1
	.type		_ZN39_INTERNAL_fe468d05_4_k_cu_c6888e48_31604cute7productE,@object
	.size		_ZN39_INTERNAL_fe468d05_4_k_cu_c6888e48_31604cute7productE,(_ZN39_INTERNAL_fe468d05_4_k_cu_c6888e48_31604cuda3std3__45__cpo3endE - _ZN39_INTERNAL_fe468d05_4_k_cu_c6888e48_31604cute7productE)
_ZN39_INTERNAL_fe468d05_4_k_cu_c6888e48_31604cute7productE:
	.zero		1
	.type		_ZN39_INTERNAL_fe468d05_4_k_cu_c6888e48_31604cuda3std3__45__cpo3endE,@object
	.size		_ZN39_INTERNAL_fe468d05_4_k_cu_c6888e48_31604cuda3std3__45__cpo3endE,(_ZN39_INTERNAL_fe468d05_4_k_cu_c6888e48_31604cuda3std3__419piecewise_constructE - _ZN39_INTERNAL_fe468d05_4_k_cu_c6888e48_31604cuda3std3__45__cpo3endE)
_ZN39_INTERNAL_fe468d05_4_k_cu_c6888e48_31604cuda3std3__45__cpo3endE:
	.zero		1
	.type		_ZN39_INTERNAL_fe468d05_4_k_cu_c6888e48_31604cuda3std3__419piecewise_constructE,@object
	.size		_ZN39_INTERNAL_fe468d05_4_k_cu_c6888e48_31604cuda3std3__419piecewise_constructE,(_ZN39_INTERNAL_fe468d05_4_k_cu_c6888e48_31604cuda3std3__45__cpo4cendE - _ZN39_INTERNAL_fe468d05_4_k_cu_c6888e48_31604cuda3std3__419piecewise_constructE)
_ZN39_INTERNAL_fe468d05_4_k_cu_c6888e48_31604cuda3std3__419piecewise_constructE:
	.zero		1
	.type		_ZN39_INTERNAL_fe468d05_4_k_cu_c6888e48_31604cuda3std3__45__cpo4cendE,@object
	.size		_ZN39_INTERNAL_fe468d05_4_k_cu_c6888e48_31604cuda3std3__45__cpo4cendE,(_ZN39_INTERNAL_fe468d05_4_k_cu_c6888e48_31604cuda3std6ranges3__45__cpo4swapE - _ZN39_INTERNAL_fe468d05_4_k_cu_c6888e48_31604cuda3std3__45__cpo4cendE)
_ZN39_INTERNAL_fe468d05_4_k_cu_c6888e48_31604cuda3std3__45__cpo4cendE:
	.zero		1
	.type		_ZN39_INTERNAL_fe468d05_4_k_cu_c6888e48_31604cuda3std6ranges3__45__cpo4swapE,@object
	.size		_ZN39_INTERNAL_fe468d05_4_k_cu_c6888e48_31604cuda3std6ranges3__45__cpo4swapE,(.L_10 - _ZN39_INTERNAL_fe468d05_4_k_cu_c6888e48_31604cuda3std6ranges3__45__cpo4swapE)
_ZN39_INTERNAL_fe468d05_4_k_cu_c6888e48_31604cuda3std6ranges3__45__cpo4swapE:
	.zero		1
.L_10:


//--------------------- .nv.constant0._ZN7cutlass13device_kernelINS_4conv6kernel13ConvUniversalINS1_16ConvProblemShapeILNS1_8OperatorE1ELi2EEENS1_10collective14CollectiveConvINS1_47MainloopSm100TmaUmmaWarpSpecializedImplicitGemmILS5_1ELi8ELi2ELi1ELi2EN4cute5tupleIJNSA_1CILi1EEESD_SD_EEEEENSB_IJNSC_ILi128EEENSC_ILi64EEENSB_IJSH_EEEEEENS_6half_tESK_NSA_8TiledMMAINSA_8MMA_AtomIJNSA_20SM100_MMA_F16BF16_SSISK_SK_fLi128ELi64ELNSA_4UMMA5MajorE0ELSP_1ELNSO_7ScaleInE0ELSQ_0EEEEEENSA_6LayoutISE_NSB_IJNSC_ILi0EEESU_SU_EEEEENSB_IJNSA_10UnderscoreESX_SX_EEEEENS7_6detail27Sm100ImplicitGemmTileTraitsINSA_20SM90_TMA_LOAD_IM2COLENSA_14ComposedLayoutINSA_7SwizzleILi3ELi4ELi3EEENSA_18smem_ptr_flag_bitsILi16EEENST_INSB_IJNSC_ILi8EEESH_EEENSB_IJSH_SD_EEEEEEEvEENS11_INSA_13SM90_TMA_LOADENS13_IS15_S17_NST_INSB_IJSH_S18_EEENSB_IJSD_SH_EEEEEEEvEEEENS_8epilogue10collective18CollectiveEpilogueINS1L_23Sm100TmaWarpSpecializedILi3ELi2ELi32ELb1ELb0EEEJSJ_NSB_IJNST_ISG_SD_EENST_INSC_ILi32EEESD_EEEEESK_NSB_IJNSB_IJlllEEESD_SU_EEESK_S1V_NS1L_6fusion15FusionCallbacksIS1P_NS1W_17LinearCombinationISK_fSK_fLNS_15FloatRoundStyleE2EEESJ_S1T_JEEENSA_5SM1004TMEM4LOAD26SM100_TMEM_LOAD_32dp32b32xES12_NS13_INS14_ILi2ELi4ELi3EEES17_NST_INSB_IJS18_S1R_EEENSB_IJS1R_SD_EEEEEEENSA_39AutoVectorizingCopyWithAssumedAlignmentILi128EEENSA_21SM90_TMA_STORE_IM2COLES2A_S2C_S2C_EEEvvEEEEvNT_6ParamsE --------------------------
	.section	.nv.constant0._ZN7cutlass13device_kernelINS_4conv6kernel13ConvUniversalINS1_16ConvProblemShapeILNS1_8OperatorE1ELi2EEENS1_10collective14CollectiveConvINS1_47MainloopSm100TmaUmmaWarpSpecializedImplicitGemmILS5_1ELi8ELi2ELi1ELi2EN4cute5tupleIJNSA_1CILi1EEESD_SD_EEEEENSB_IJNSC_ILi128EEENSC_ILi64EEENSB_IJSH_EEEEEENS_6half_tESK_NSA_8TiledMMAINSA_8MMA_AtomIJNSA_20SM100_MMA_F16BF16_SSISK_SK_fLi128ELi64ELNSA_4UMMA5MajorE0ELSP_1ELNSO_7ScaleInE0ELSQ_0EEEEEENSA_6LayoutISE_NSB_IJNSC_ILi0EEESU_SU_EEEEENSB_IJNSA_10UnderscoreESX_SX_EEEEENS7_6detail27Sm100ImplicitGemmTileTraitsINSA_20SM90_TMA_LOAD_IM2COLENSA_14ComposedLayoutINSA_7SwizzleILi3ELi4ELi3EEENSA_18smem_ptr_flag_bitsILi16EEENST_INSB_IJNSC_ILi8EEESH_EEENSB_IJSH_SD_EEEEEEEvEENS11_INSA_13SM90_TMA_LOADENS13_IS15_S17_NST_INSB_IJSH_S18_EEENSB_IJSD_SH_EEEEEEEvEEEENS_8epilogue10collective18CollectiveEpilogueINS1L_23Sm100TmaWarpSpecializedILi3ELi2ELi32ELb1ELb0EEEJSJ_NSB_IJNST_ISG_SD_EENST_INSC_ILi32EEESD_EEEEESK_NSB_IJNSB_IJlllEEESD_SU_EEESK_S1V_NS1L_6fusion15FusionCallbacksIS1P_NS1W_17LinearCombinationISK_fSK_fLNS_15FloatRoundStyleE2EEESJ_S1T_JEEENSA_5SM1004TMEM4LOAD26SM100_TMEM_LOAD_32dp32b32xES12_NS13_INS14_ILi2ELi4ELi3EEES17_NST_INSB_IJS18_S1R_EEENSB_IJS1R_SD_EEEEEEENSA_39AutoVectorizingCopyWithAssumedAlignmentILi128EEENSA_21SM90_TMA_STORE_IM2COLES2A_S2C_S2C_EEEvvEEEEvNT_6ParamsE,"a",@progbits
	.sectionflags	@""
	.align	4
.nv.constant0._ZN7cutlass13device_kernelINS_4conv6kernel13ConvUniversalINS1_16ConvProblemShapeILNS1_8OperatorE1ELi2EEENS1_10collective14CollectiveConvINS1_47MainloopSm100TmaUmmaWarpSpecializedImplicitGemmILS5_1ELi8ELi2ELi1ELi2EN4cute5tupleIJNSA_1CILi1EEESD_SD_EEEEENSB_IJNSC_ILi128EEENSC_ILi64EEENSB_IJSH_EEEEEENS_6half_tESK_NSA_8TiledMMAINSA_8MMA_AtomIJNSA_20SM100_MMA_F16BF16_SSISK_SK_fLi128ELi64ELNSA_4UMMA5MajorE0ELSP_1ELNSO_7ScaleInE0ELSQ_0EEEEEENSA_6LayoutISE_NSB_IJNSC_ILi0EEESU_SU_EEEEENSB_IJNSA_10UnderscoreESX_SX_EEEEENS7_6detail27Sm100ImplicitGemmTileTraitsINSA_20SM90_TMA_LOAD_IM2COLENSA_14ComposedLayoutINSA_7SwizzleILi3ELi4ELi3EEENSA_18smem_ptr_flag_bitsILi16EEENST_INSB_IJNSC_ILi8EEESH_EEENSB_IJSH_SD_EEEEEEEvEENS11_INSA_13SM90_TMA_LOADENS13_IS15_S17_NST_INSB_IJSH_S18_EEENSB_IJSD_SH_EEEEEEEvEEEENS_8epilogue10collective18CollectiveEpilogueINS1L_23Sm100TmaWarpSpecializedILi3ELi2ELi32ELb1ELb0EEEJSJ_NSB_IJNST_ISG_SD_EENST_INSC_ILi32EEESD_EEEEESK_NSB_IJNSB_IJlllEEESD_SU_EEESK_S1V_NS1L_6fusion15FusionCallbacksIS1P_NS1W_17LinearCombinationISK_fSK_fLNS_15FloatRoundStyleE2EEESJ_S1T_JEEENSA_5SM1004TMEM4LOAD26SM100_TMEM_LOAD_32dp32b32xES12_NS13_INS14_ILi2ELi4ELi3EEES17_NST_INSB_IJS18_S1R_EEENSB_IJS1R_SD_EEEEEEENSA_39AutoVectorizingCopyWithAssumedAlignmentILi128EEENSA_21SM90_TMA_STORE_IM2COLES2A_S2C_S2C_EEEvvEEEEvNT_6ParamsE:
	.zero		2944


//--------------------- SYMBOLS --------------------------

	.type		.nv.reservedSmem.offset0,@object
	.size		.nv.reservedSmem.offset0,0x4
	.type		.nv.reservedSmem.cap,@object
	.size		.nv.reservedSmem.cap,0x4
	.type		__assertfail,@function
